	.headerflags	@"EF_CUDA_TEXMODE_UNIFIED EF_CUDA_64BIT_ADDRESS EF_CUDA_ACCELERATORS EF_CUDA_SM90 EF_CUDA_VIRTUAL_SM(EF_CUDA_SM90)"
	.elftype	@"ET_EXEC"


//--------------------- .nv.info                  --------------------------
	.section	.nv.info,"",@"SHT_CUDA_INFO"
	.align	4


	//----- nvinfo : EIATTR_REGCOUNT
	.align		4
        /*0000*/ 	.byte	0x04, 0x2f
        /*0002*/ 	.short	(.L_1 - .L_0)
	.align		4
.L_0:
        /*0004*/ 	.word	index@(triton_poi_fused__unsafe_index_add_convolution_leaky_relu_mul_sub_27)
        /*0008*/ 	.word	0x00000036


	//----- nvinfo : EIATTR_MIN_STACK_SIZE
	.align		4
.L_1:
        /*000c*/ 	.byte	0x04, 0x12
        /*000e*/ 	.short	(.L_3 - .L_2)
	.align		4
.L_2:
        /*0010*/ 	.word	index@(triton_poi_fused__unsafe_index_add_convolution_leaky_relu_mul_sub_27)
        /*0014*/ 	.word	0x00000000


	//----- nvinfo : EIATTR_FRAME_SIZE
	.align		4
.L_3:
        /*0018*/ 	.byte	0x04, 0x11
        /*001a*/ 	.short	(.L_5 - .L_4)
	.align		4
.L_4:
        /*001c*/ 	.word	index@(triton_poi_fused__unsafe_index_add_convolution_leaky_relu_mul_sub_27)
        /*0020*/ 	.word	0x00000000


	//----- nvinfo : EIATTR_MIN_STACK_SIZE
	.align		4
.L_5:
        /*0024*/ 	.byte	0x04, 0x12
        /*0026*/ 	.short	(.L_7 - .L_6)
	.align		4
.L_6:
        /*0028*/ 	.word	index@(triton_poi_fused__unsafe_index_add_convolution_leaky_relu_mul_sub_27)
        /*002c*/ 	.word	0x00000000
.L_7:


//--------------------- .nv.info.triton_poi_fused__unsafe_index_add_convolution_leaky_relu_mul_sub_27 --------------------------
	.section	.nv.info.triton_poi_fused__unsafe_index_add_convolution_leaky_relu_mul_sub_27,"",@"SHT_CUDA_INFO"
	.sectionflags	@""
	.align	4


	//----- nvinfo : EIATTR_CUDA_API_VERSION
	.align		4
        /*0000*/ 	.byte	0x04, 0x37
        /*0002*/ 	.short	(.L_9 - .L_8)
.L_8:
        /*0004*/ 	.word	0x0000007c


	//----- nvinfo : EIATTR_KPARAM_INFO
	.align		4
.L_9:
        /*0008*/ 	.byte	0x04, 0x17
        /*000a*/ 	.short	(.L_11 - .L_10)
.L_10:
        /*000c*/ 	.word	0x00000000
        /*0010*/ 	.short	0x000a
        /*0012*/ 	.short	0x0050
        /*0014*/ 	.byte	0x00, 0xf0, 0x11, 0x00


	//----- nvinfo : EIATTR_KPARAM_INFO
	.align		4
.L_11:
        /*0018*/ 	.byte	0x04, 0x17
        /*001a*/ 	.short	(.L_13 - .L_12)
.L_12:
        /*001c*/ 	.word	0x00000000
        /*0020*/ 	.short	0x0009
        /*0022*/ 	.short	0x0048
        /*0024*/ 	.byte	0x00, 0xf4, 0x21, 0x00


	//----- nvinfo : EIATTR_KPARAM_INFO
	.align		4
.L_13:
        /*0028*/ 	.byte	0x04, 0x17
        /*002a*/ 	.short	(.L_15 - .L_14)
.L_14:
        /*002c*/ 	.word	0x00000000
        /*0030*/ 	.short	0x0008
        /*0032*/ 	.short	0x0040
        /*0034*/ 	.byte	0x00, 0xf4, 0x21, 0x00


	//----- nvinfo : EIATTR_KPARAM_INFO
	.align		4
.L_15:
        /*0038*/ 	.byte	0x04, 0x17
        /*003a*/ 	.short	(.L_17 - .L_16)
.L_16:
        /*003c*/ 	.word	0x00000000
        /*0040*/ 	.short	0x0007
        /*0042*/ 	.short	0x0038
        /*0044*/ 	.byte	0x00, 0xf4, 0x21, 0x00


	//----- nvinfo : EIATTR_KPARAM_INFO
	.align		4
.L_17:
        /*0048*/ 	.byte	0x04, 0x17
        /*004a*/ 	.short	(.L_19 - .L_18)
.L_18:
        /*004c*/ 	.word	0x00000000
        /*0050*/ 	.short	0x0006
        /*0052*/ 	.short	0x0030
        /*0054*/ 	.byte	0x00, 0xf4, 0x21, 0x00


	//----- nvinfo : EIATTR_KPARAM_INFO
	.align		4
.L_19:
        /*0058*/ 	.byte	0x04, 0x17
        /*005a*/ 	.short	(.L_21 - .L_20)
.L_20:
        /*005c*/ 	.word	0x00000000
        /*0060*/ 	.short	0x0005
        /*0062*/ 	.short	0x0028
        /*0064*/ 	.byte	0x00, 0xf4, 0x21, 0x00


	//----- nvinfo : EIATTR_KPARAM_INFO
	.align		4
.L_21:
        /*0068*/ 	.byte	0x04, 0x17
        /*006a*/ 	.short	(.L_23 - .L_22)
.L_22:
        /*006c*/ 	.word	0x00000000
        /*0070*/ 	.short	0x0004
        /*0072*/ 	.short	0x0020
        /*0074*/ 	.byte	0x00, 0xf4, 0x21, 0x00


	//----- nvinfo : EIATTR_KPARAM_INFO
	.align		4
.L_23:
        /*0078*/ 	.byte	0x04, 0x17
        /*007a*/ 	.short	(.L_25 - .L_24)
.L_24:
        /*007c*/ 	.word	0x00000000
        /*0080*/ 	.short	0x0003
        /*0082*/ 	.short	0x0018
        /*0084*/ 	.byte	0x00, 0xf4, 0x21, 0x00


	//----- nvinfo : EIATTR_KPARAM_INFO
	.align		4
.L_25:
        /*0088*/ 	.byte	0x04, 0x17
        /*008a*/ 	.short	(.L_27 - .L_26)
.L_26:
        /*008c*/ 	.word	0x00000000
        /*0090*/ 	.short	0x0002
        /*0092*/ 	.short	0x0010
        /*0094*/ 	.byte	0x00, 0xf4, 0x21, 0x00


	//----- nvinfo : EIATTR_KPARAM_INFO
	.align		4
.L_27:
        /*0098*/ 	.byte	0x04, 0x17
        /*009a*/ 	.short	(.L_29 - .L_28)
.L_28:
        /*009c*/ 	.word	0x00000000
        /*00a0*/ 	.short	0x0001
        /*00a2*/ 	.short	0x0008
        /*00a4*/ 	.byte	0x00, 0xf4, 0x21, 0x00


	//----- nvinfo : EIATTR_KPARAM_INFO
	.align		4
.L_29:
        /*00a8*/ 	.byte	0x04, 0x17
        /*00aa*/ 	.short	(.L_31 - .L_30)
.L_30:
        /*00ac*/ 	.word	0x00000000
        /*00b0*/ 	.short	0x0000
        /*00b2*/ 	.short	0x0000
        /*00b4*/ 	.byte	0x00, 0xf4, 0x21, 0x00


	//----- nvinfo : EIATTR_SPARSE_MMA_MASK
	.align		4
.L_31:
        /*00b8*/ 	.byte	0x03, 0x50
        /*00ba*/ 	.short	0x0000


	//----- nvinfo : EIATTR_MAXREG_COUNT
	.align		4
        /*00bc*/ 	.byte	0x03, 0x1b
        /*00be*/ 	.short	0x00ff


	//----- nvinfo : EIATTR_EXIT_INSTR_OFFSETS
	.align		4
        /*00c0*/ 	.byte	0x04, 0x1c
        /*00c2*/ 	.short	(.L_33 - .L_32)


	//   ....[0]....
.L_32:
        /*00c4*/ 	.word	0x000021a0


	//----- nvinfo : EIATTR_REQNTID
	.align		4
.L_33:
        /*00c8*/ 	.byte	0x04, 0x10
        /*00ca*/ 	.short	(.L_35 - .L_34)
.L_34:
        /*00cc*/ 	.word	0x00000080
        /*00d0*/ 	.word	0x00000001
        /*00d4*/ 	.word	0x00000001


	//----- nvinfo : EIATTR_CBANK_PARAM_SIZE
	.align		4
.L_35:
        /*00d8*/ 	.byte	0x03, 0x19
        /*00da*/ 	.short	0x0054


	//----- nvinfo : EIATTR_PARAM_CBANK
	.align		4
        /*00dc*/ 	.byte	0x04, 0x0a
        /*00de*/ 	.short	(.L_37 - .L_36)
	.align		4
.L_36:
        /*00e0*/ 	.word	index@(.nv.constant0.triton_poi_fused__unsafe_index_add_convolution_leaky_relu_mul_sub_27)
        /*00e4*/ 	.short	0x0210
        /*00e6*/ 	.short	0x0054


	//----- nvinfo : EIATTR_SW_WAR
	.align		4
.L_37:
        /*00e8*/ 	.byte	0x04, 0x36
        /*00ea*/ 	.short	(.L_39 - .L_38)
.L_38:
        /*00ec*/ 	.word	0x00000008
.L_39:


//--------------------- .nv.callgraph             --------------------------
	.section	.nv.callgraph,"",@"SHT_CUDA_CALLGRAPH"
	.align	4
	.sectionentsize	8
	.align		4
        /*0000*/ 	.word	0x00000000
	.align		4
        /*0004*/ 	.word	0xffffffff
	.align		4
        /*0008*/ 	.word	0x00000000
	.align		4
        /*000c*/ 	.word	0xfffffffe
	.align		4
        /*0010*/ 	.word	0x00000000
	.align		4
        /*0014*/ 	.word	0xfffffffd
	.align		4
        /*0018*/ 	.word	0x00000000
	.align		4
        /*001c*/ 	.word	0xfffffffc


//--------------------- .text.triton_poi_fused__unsafe_index_add_convolution_leaky_relu_mul_sub_27 --------------------------
	.section	.text.triton_poi_fused__unsafe_index_add_convolution_leaky_relu_mul_sub_27,"ax",@progbits
	.align	128
        .global         triton_poi_fused__unsafe_index_add_convolution_leaky_relu_mul_sub_27
        .type           triton_poi_fused__unsafe_index_add_convolution_leaky_relu_mul_sub_27,@function
        .size           triton_poi_fused__unsafe_index_add_convolution_leaky_relu_mul_sub_27,(.L_x_1 - triton_poi_fused__unsafe_index_add_convolution_leaky_relu_mul_sub_27)
        .other          triton_poi_fused__unsafe_index_add_convolution_leaky_relu_mul_sub_27,@"STO_CUDA_ENTRY STV_DEFAULT"
triton_poi_fused__unsafe_index_add_convolution_leaky_relu_mul_sub_27:
.text.triton_poi_fused__unsafe_index_add_convolution_leaky_relu_mul_sub_27:
[----:B------:R-:W-:Y:S01]  /*0000*/  LDC R1, c[0x0][0x28] ;  /* 0x00000a00ff017b82 */ /* 0x000fe20000000800 */
[----:B------:R-:W1:Y:S07]  /*0010*/  S2R R0, SR_TID.X ;  /* 0x0000000000007919 */ /* 0x000e6e0000002100 */
[----:B------:R-:W2:Y:S01]  /*0020*/  LDC.64 R10, c[0x0][0x218] ;  /* 0x00008600ff0a7b82 */ /* 0x000ea20000000a00 */
[----:B------:R-:W-:Y:S01]  /*0030*/  ULDC.64 UR4, c[0x0][0x208] ;  /* 0x0000820000047ab9 */ /* 0x000fe20000000a00 */
[----:B------:R-:W-:Y:S01]  /*0040*/  ULDC.64 UR6, c[0x0][0x228] ;  /* 0x00008a0000067ab9 */ /* 0x000fe20000000a00 */
[----:B------:R-:W3:Y:S01]  /*0050*/  S2R R3, SR_CTAID.X ;  /* 0x0000000000037919 */ /* 0x000ee20000002500 */
[----:B------:R-:W-:-:S04]  /*0060*/  ULDC.64 UR8, c[0x0][0x230] ;  /* 0x00008c0000087ab9 */ /* 0x000fc80000000a00 */
[----:B------:R-:W4:Y:S08]  /*0070*/  LDC.64 R8, c[0x0][0x240] ;  /* 0x00009000ff087b82 */ /* 0x000f300000000a00 */
[----:B------:R-:W5:Y:S08]  /*0080*/  LDC.64 R40, c[0x0][0x220] ;  /* 0x00008800ff287b82 */ /* 0x000f700000000a00 */
[----:B------:R-:W2:Y:S01]  /*0090*/  LDC.64 R16, c[0x0][0x248] ;  /* 0x00009200ff107b82 */ /* 0x000ea20000000a00 */
[----:B-1----:R-:W-:-:S07]  /*00a0*/  IMAD.SHL.U32 R0, R0, 0x4, RZ ;  /* 0x0000000400007824 */ /* 0x002fce00078e00ff */
[----:B------:R-:W1:Y:S01]  /*00b0*/  LDC.64 R46, c[0x0][0x238] ;  /* 0x00008e00ff2e7b82 */ /* 0x000e620000000a00 */
[----:B------:R-:W-:-:S05]  /*00c0*/  LOP3.LUT R0, R0, 0x1fc, RZ, 0xc0, !PT ;  /* 0x000001fc00007812 */ /* 0x000fca00078ec0ff */
[----:B---3--:R-:W-:-:S04]  /*00d0*/  IMAD R5, R3, 0x400, R0 ;  /* 0x0000040003057824 */ /* 0x008fc800078e0200 */
[----:B------:R-:W-:Y:S01]  /*00e0*/  VIADD R21, R5, 0x200 ;  /* 0x0000020005157836 */ /* 0x000fe20000000000 */
[----:B------:R-:W-:-:S04]  /*00f0*/  SHF.R.S32.HI R0, RZ, 0x1f, R5 ;  /* 0x0000001fff007819 */ /* 0x000fc80000011405 */
[----:B------:R-:W-:Y:S02]  /*0100*/  LEA.HI R4, R0, R5, RZ, 0x4 ;  /* 0x0000000500047211 */ /* 0x000fe400078f20ff */
[----:B------:R-:W-:Y:S02]  /*0110*/  SHF.R.S32.HI R0, RZ, 0x15, R3 ;  /* 0x00000015ff007819 */ /* 0x000fe40000011403 */
[----:B------:R-:W-:Y:S02]  /*0120*/  SHF.R.S32.HI R33, RZ, 0x4, R4 ;  /* 0x00000004ff217819 */ /* 0x000fe40000011404 */
[----:B------:R-:W-:Y:S02]  /*0130*/  SGXT R0, R0, 0x1 ;  /* 0x000000010000781a */ /* 0x000fe40000000200 */
[----:B------:R-:W-:-:S04]  /*0140*/  LEA.HI R2, R33, R33, RZ, 0x4 ;  /* 0x0000002121027211 */ /* 0x000fc800078f20ff */
[----:B------:R-:W-:-:S05]  /*0150*/  LOP3.LUT R2, R2, 0xfffffff0, RZ, 0xc0, !PT ;  /* 0xfffffff002027812 */ /* 0x000fca00078ec0ff */
[----:B------:R-:W-:Y:S01]  /*0160*/  IMAD.IADD R33, R33, 0x1, -R2 ;  /* 0x0000000121217824 */ /* 0x000fe200078e0a02 */
[----:B------:R-:W-:-:S03]  /*0170*/  LEA.HI R2, R0, R21, RZ, 0x4 ;  /* 0x0000001500027211 */ /* 0x000fc600078f20ff */
[----:B----4-:R-:W-:Y:S01]  /*0180*/  IMAD.WIDE R6, R33, 0x8, R8 ;  /* 0x0000000821067825 */ /* 0x010fe200078e0208 */
[----:B------:R-:W-:-:S03]  /*0190*/  SHF.R.S32.HI R32, RZ, 0x4, R2 ;  /* 0x00000004ff207819 */ /* 0x000fc60000011402 */
[----:B--2---:R-:W-:Y:S01]  /*01a0*/  IMAD.WIDE R2, R33, 0x8, R10 ;  /* 0x0000000821027825 */ /* 0x004fe200078e020a */
[----:B------:R-:W-:Y:S01]  /*01b0*/  LEA.HI R12, R32, R32, RZ, 0x4 ;  /* 0x00000020200c7211 */ /* 0x000fe200078f20ff */
[----:B------:R-:W2:Y:S03]  /*01c0*/  LDG.E.EL.64 R6, desc[UR4][R6.64] ;  /* 0x0000000406067981 */ /* 0x000ea6000c2e1b00 */
[----:B------:R-:W-:Y:S01]  /*01d0*/  LOP3.LUT R13, R12, 0xfffffff0, RZ, 0xc0, !PT ;  /* 0xfffffff00c0d7812 */ /* 0x000fe200078ec0ff */
[----:B------:R-:W3:Y:S01]  /*01e0*/  LDG.E.EL.64 R2, desc[UR4][R2.64] ;  /* 0x0000000402027981 */ /* 0x000ee2000c2e1b00 */
[----:B------:R-:W-:-:S03]  /*01f0*/  LOP3.LUT R4, R4, 0xfffffff0, RZ, 0xc0, !PT ;  /* 0xfffffff004047812 */ /* 0x000fc600078ec0ff */
[----:B------:R-:W-:Y:S02]  /*0200*/  IMAD.IADD R32, R32, 0x1, -R13 ;  /* 0x0000000120207824 */ /* 0x000fe400078e0a0d */
[----:B------:R-:W-:Y:S02]  /*0210*/  IMAD.IADD R19, R5, 0x1, -R4 ;  /* 0x0000000105137824 */ /* 0x000fe400078e0a04 */
[----:B------:R-:W-:-:S04]  /*0220*/  IMAD.WIDE R24, R32, 0x8, R10 ;  /* 0x0000000820187825 */ /* 0x000fc800078e020a */
[C---:B-----5:R-:W-:Y:S02]  /*0230*/  IMAD.WIDE R12, R19.reuse, 0x8, R40 ;  /* 0x00000008130c7825 */ /* 0x060fe400078e0228 */
[----:B------:R-:W4:Y:S02]  /*0240*/  LDG.E.EL.64 R24, desc[UR4][R24.64] ;  /* 0x0000000418187981 */ /* 0x000f24000c2e1b00 */
[----:B------:R-:W-:Y:S02]  /*0250*/  IMAD.WIDE R22, R32, 0x8, R8 ;  /* 0x0000000820167825 */ /* 0x000fe400078e0208 */
[----:B------:R-:W5:Y:S04]  /*0260*/  LDG.E.EL.128 R12, desc[UR4][R12.64] ;  /* 0x000000040c0c7981 */ /* 0x000f68000c2e1d00 */
[----:B------:R-:W5:Y:S01]  /*0270*/  LDG.E.EL.64 R22, desc[UR4][R22.64] ;  /* 0x0000000416167981 */ /* 0x000f62000c2e1b00 */
[----:B0-----:R-:W-:-:S06]  /*0280*/  IMAD.WIDE R8, R19, 0x8, R16 ;  /* 0x0000000813087825 */ /* 0x001fcc00078e0210 */
[----:B------:R-:W5:Y:S01]  /*0290*/  LDG.E.EL.128 R8, desc[UR4][R8.64] ;  /* 0x0000000408087981 */ /* 0x000f62000c2e1d00 */
[C---:B------:R-:W-:Y:S01]  /*02a0*/  LEA.HI R4, R0.reuse, R5, RZ, 0x8 ;  /* 0x0000000500047211 */ /* 0x040fe200078f40ff */
[----:B------:R-:W-:Y:S01]  /*02b0*/  VIADD R27, R5, 0x2 ;  /* 0x00000002051b7836 */ /* 0x000fe20000000000 */
[C---:B------:R-:W-:Y:S02]  /*02c0*/  LEA.HI R21, R0.reuse, R21, RZ, 0x8 ;  /* 0x0000001500157211 */ /* 0x040fe400078f40ff */
[----:B------:R-:W-:Y:S02]  /*02d0*/  SHF.R.S32.HI R4, RZ, 0x8, R4 ;  /* 0x00000008ff047819 */ /* 0x000fe40000011404 */
[----:B------:R-:W-:Y:S02]  /*02e0*/  LEA.HI R0, R0, R27, RZ, 0x4 ;  /* 0x0000001b00007211 */ /* 0x000fe400078f20ff */
[----:B------:R-:W-:Y:S02]  /*02f0*/  LEA.HI R18, R4, R4, RZ, 0x8 ;  /* 0x0000000404127211 */ /* 0x000fe400078f40ff */
[----:B------:R-:W-:-:S02]  /*0300*/  LOP3.LUT R0, R0, 0xfffffff0, RZ, 0xc0, !PT ;  /* 0xfffffff000007812 */ /* 0x000fc400078ec0ff */
[----:B------:R-:W-:-:S03]  /*0310*/  LOP3.LUT R29, R18, 0xffffff00, RZ, 0xc0, !PT ;  /* 0xffffff00121d7812 */ /* 0x000fc600078ec0ff */
[----:B------:R-:W-:Y:S01]  /*0320*/  IMAD.IADD R18, R27, 0x1, -R0 ;  /* 0x000000011b127824 */ /* 0x000fe200078e0a00 */
[----:B------:R-:W-:Y:S01]  /*0330*/  SHF.R.S32.HI R21, RZ, 0x8, R21 ;  /* 0x00000008ff157819 */ /* 0x000fe20000011415 */
[C---:B------:R-:W-:Y:S02]  /*0340*/  IMAD.IADD R38, R4.reuse, 0x1, -R29 ;  /* 0x0000000104267824 */ /* 0x040fe400078e0a1d */
[----:B------:R-:W-:Y:S01]  /*0350*/  IMAD.SHL.U32 R4, R4, 0x40, RZ ;  /* 0x0000004004047824 */ /* 0x000fe200078e00ff */
[----:B------:R-:W-:-:S04]  /*0360*/  LEA.HI R0, R21, R21, RZ, 0x8 ;  /* 0x0000001515007211 */ /* 0x000fc800078f40ff */
[----:B------:R-:W-:Y:S01]  /*0370*/  LOP3.LUT R28, R0, 0xffffff00, RZ, 0xc0, !PT ;  /* 0xffffff00001c7812 */ /* 0x000fe200078ec0ff */
[----:B------:R-:W-:-:S04]  /*0380*/  IMAD.SHL.U32 R26, R21, 0x40, RZ ;  /* 0x00000040151a7824 */ /* 0x000fc800078e00ff */
[----:B------:R-:W-:Y:S02]  /*0390*/  IMAD.IADD R28, R21, 0x1, -R28 ;  /* 0x00000001151c7824 */ /* 0x000fe400078e0a1c */
[----:B-1----:R-:W-:-:S04]  /*03a0*/  IMAD.WIDE R38, R38, 0x4, R46 ;  /* 0x0000000426267825 */ /* 0x002fc800078e022e */
[----:B------:R-:W-:Y:S02]  /*03b0*/  IMAD.WIDE R46, R28, 0x4, R46 ;  /* 0x000000041c2e7825 */ /* 0x000fe400078e022e */
[----:B------:R0:W5:Y:S01]  /*03c0*/  LDG.E.EL R28, desc[UR4][R38.64] ;  /* 0x00000004261c7981 */ /* 0x000162000c2e1900 */
[----:B--2---:R-:W-:Y:S02]  /*03d0*/  SHF.R.U32.HI R31, RZ, 0x1c, R7 ;  /* 0x0000001cff1f7819 */ /* 0x004fe40000011607 */
[----:B---3--:R-:W-:Y:S02]  /*03e0*/  SHF.R.U32.HI R35, RZ, 0x1c, R3 ;  /* 0x0000001cff237819 */ /* 0x008fe40000011603 */
[----:B------:R-:W-:Y:S02]  /*03f0*/  LOP3.LUT R31, R31, 0x8, RZ, 0xc0, !PT ;  /* 0x000000081f1f7812 */ /* 0x000fe400078ec0ff */
[----:B------:R-:W-:Y:S02]  /*0400*/  LOP3.LUT R35, R35, 0x8, RZ, 0xc0, !PT ;  /* 0x0000000823237812 */ /* 0x000fe400078ec0ff */
[----:B------:R-:W-:-:S02]  /*0410*/  IADD3 R27, P1, R6, R31, RZ ;  /* 0x0000001f061b7210 */ /* 0x000fc40007f3e0ff */
[----:B------:R-:W-:Y:S02]  /*0420*/  IADD3 R35, P0, R2, R35, RZ ;  /* 0x0000002302237210 */ /* 0x000fe40007f1e0ff */
[----:B------:R-:W-:Y:S01]  /*0430*/  SHF.R.S32.HI R2, RZ, 0x1f, R4 ;  /* 0x0000001fff027819 */ /* 0x000fe20000011404 */
[----:B------:R-:W-:Y:S01]  /*0440*/  IMAD.X R7, RZ, RZ, R7, P1 ;  /* 0x000000ffff077224 */ /* 0x000fe200008e0607 */
[-C--:B------:R-:W-:Y:S01]  /*0450*/  LEA R6, P1, R27, R4.reuse, 0x3 ;  /* 0x000000041b067211 */ /* 0x080fe200078218ff */
[----:B------:R-:W-:Y:S01]  /*0460*/  IMAD.X R3, RZ, RZ, R3, P0 ;  /* 0x000000ffff037224 */ /* 0x000fe200000e0603 */
[----:B----4-:R-:W-:Y:S02]  /*0470*/  SHF.R.U32.HI R29, RZ, 0x1c, R25 ;  /* 0x0000001cff1d7819 */ /* 0x010fe40000011619 */
[----:B------:R-:W-:Y:S02]  /*0480*/  LEA R20, P0, R35, R4, 0x3 ;  /* 0x0000000423147211 */ /* 0x000fe400078018ff */
[----:B------:R-:W-:-:S02]  /*0490*/  LOP3.LUT R29, R29, 0x8, RZ, 0xc0, !PT ;  /* 0x000000081d1d7812 */ /* 0x000fc400078ec0ff */
[-C--:B------:R-:W-:Y:S02]  /*04a0*/  LEA.HI.X R3, R35, R2.reuse, R3, 0x3, P0 ;  /* 0x0000000223037211 */ /* 0x080fe400000f1c03 */
[----:B------:R-:W-:Y:S02]  /*04b0*/  LEA.HI.X R0, R27, R2, R7, 0x3, P1 ;  /* 0x000000021b007211 */ /* 0x000fe400008f1c07 */
[----:B-----5:R-:W-:Y:S02]  /*04c0*/  SHF.R.U32.HI R2, RZ, 0x1c, R13 ;  /* 0x0000001cff027819 */ /* 0x020fe4000001160d */
[----:B------:R-:W-:Y:S02]  /*04d0*/  IADD3 R24, P0, R24, R29, RZ ;  /* 0x0000001d18187210 */ /* 0x000fe40007f1e0ff */
[----:B------:R-:W-:Y:S02]  /*04e0*/  LOP3.LUT R21, R2, 0x8, RZ, 0xc0, !PT ;  /* 0x0000000802157812 */ /* 0x000fe400078ec0ff */
[----:B------:R-:W-:Y:S01]  /*04f0*/  SHF.R.U32.HI R27, RZ, 0x1c, R23 ;  /* 0x0000001cff1b7819 */ /* 0x000fe20000011617 */
[----:B------:R-:W-:Y:S01]  /*0500*/  IMAD.X R29, RZ, RZ, R25, P0 ;  /* 0x000000ffff1d7224 */ /* 0x000fe200000e0619 */
[----:B------:R-:W-:-:S02]  /*0510*/  SHF.R.S32.HI R25, RZ, 0x1f, R26 ;  /* 0x0000001fff197819 */ /* 0x000fc4000001141a */
[C---:B------:R-:W-:Y:S02]  /*0520*/  LEA R7, P1, R24.reuse, R26, 0x3 ;  /* 0x0000001a18077211 */ /* 0x040fe400078218ff */
[----:B------:R-:W-:Y:S02]  /*0530*/  IADD3 R4, P0, R12, R21, RZ ;  /* 0x000000150c047210 */ /* 0x000fe40007f1e0ff */
[----:B------:R-:W-:Y:S02]  /*0540*/  LOP3.LUT R27, R27, 0x8, RZ, 0xc0, !PT ;  /* 0x000000081b1b7812 */ /* 0x000fe400078ec0ff */
[----:B------:R-:W-:Y:S02]  /*0550*/  SHF.R.U32.HI R21, RZ, 0x1c, R15 ;  /* 0x0000001cff157819 */ /* 0x000fe4000001160f */
[----:B------:R-:W-:Y:S01]  /*0560*/  LEA.HI.X R2, R24, R25, R29, 0x3, P1 ;  /* 0x0000001918027211 */ /* 0x000fe200008f1c1d */
[----:B------:R-:W-:Y:S01]  /*0570*/  IMAD.X R24, RZ, RZ, R13, P0 ;  /* 0x000000ffff187224 */ /* 0x000fe200000e060d */
[----:B------:R-:W-:Y:S01]  /*0580*/  IADD3 R27, P2, R22, R27, RZ ;  /* 0x0000001b161b7210 */ /* 0x000fe20007f5e0ff */
[----:B------:R-:W-:Y:S01]  /*0590*/  IMAD.WIDE R16, R18, 0x8, R16 ;  /* 0x0000000812107825 */ /* 0x000fe200078e0210 */
[----:B------:R-:W-:Y:S01]  /*05a0*/  LOP3.LUT R21, R21, 0x8, RZ, 0xc0, !PT ;  /* 0x0000000815157812 */ /* 0x000fe200078ec0ff */
[----:B------:R-:W2:Y:S01]  /*05b0*/  LDG.E.EL R29, desc[UR4][R46.64] ;  /* 0x000000042e1d7981 */ /* 0x000ea2000c2e1900 */
[----:B------:R-:W-:Y:S01]  /*05c0*/  IADD3 R13, P1, R20, R4, RZ ;  /* 0x00000004140d7210 */ /* 0x000fe20007f3e0ff */
[----:B------:R-:W-:Y:S01]  /*05d0*/  IMAD.X R12, RZ, RZ, R23, P2 ;  /* 0x000000ffff0c7224 */ /* 0x000fe200010e0617 */
[----:B------:R-:W-:-:S02]  /*05e0*/  IADD3 R21, P0, R14, R21, RZ ;  /* 0x000000150e157210 */ /* 0x000fc40007f1e0ff */
[----:B------:R-:W-:Y:S01]  /*05f0*/  IADD3 R31, P2, R6, R4, RZ ;  /* 0x00000004061f7210 */ /* 0x000fe20007f5e0ff */
[--C-:B------:R-:W-:Y:S01]  /*0600*/  IMAD.X R34, R3, 0x1, R24.reuse, P1 ;  /* 0x0000000103227824 */ /* 0x100fe200008e0618 */
[----:B------:R-:W-:Y:S02]  /*0610*/  IADD3 R48, P1, R13, UR6, RZ ;  /* 0x000000060d307c10 */ /* 0x000fe4000ff3e0ff */
[C---:B------:R-:W-:Y:S01]  /*0620*/  LEA R22, P3, R27.reuse, R26, 0x3 ;  /* 0x0000001a1b167211 */ /* 0x040fe200078618ff */
[----:B------:R-:W-:Y:S01]  /*0630*/  IMAD.X R26, RZ, RZ, R15, P0 ;  /* 0x000000ffff1a7224 */ /* 0x000fe200000e060f */
[----:B------:R-:W-:Y:S01]  /*0640*/  IADD3.X R49, R34, UR7, RZ, P1, !PT ;  /* 0x0000000722317c10 */ /* 0x000fe20008ffe4ff */
[----:B------:R-:W-:Y:S01]  /*0650*/  IMAD.X R35, R0, 0x1, R24, P2 ;  /* 0x0000000100237824 */ /* 0x000fe200010e0618 */
[----:B------:R-:W-:Y:S02]  /*0660*/  IADD3 R14, P0, R6, R21, RZ ;  /* 0x00000015060e7210 */ /* 0x000fe40007f1e0ff */
[----:B------:R-:W-:Y:S01]  /*0670*/  IADD3 R44, P2, R31, UR6, RZ ;  /* 0x000000061f2c7c10 */ /* 0x000fe2000ff5e0ff */
[----:B------:R-:W3:Y:S01]  /*0680*/  LDG.E.EL.U8 R30, desc[UR4][R48.64] ;  /* 0x00000004301e7981 */ /* 0x000ee2000c2e1100 */
[----:B------:R-:W-:-:S02]  /*0690*/  LEA.HI.X R23, R27, R25, R12, 0x3, P3 ;  /* 0x000000191b177211 */ /* 0x000fc400018f1c0c */
[----:B------:R-:W-:Y:S01]  /*06a0*/  SHF.R.U32.HI R25, RZ, 0x1c, R9 ;  /* 0x0000001cff197819 */ /* 0x000fe20000011609 */
[----:B------:R-:W-:Y:S01]  /*06b0*/  IMAD.X R36, R0, 0x1, R26, P0 ;  /* 0x0000000100247824 */ /* 0x000fe200000e061a */
[----:B------:R-:W-:Y:S02]  /*06c0*/  IADD3.X R45, R35, UR7, RZ, P2, !PT ;  /* 0x00000007232d7c10 */ /* 0x000fe400097fe4ff */
[----:B------:R-:W-:Y:S02]  /*06d0*/  IADD3 R42, P0, R14, UR6, RZ ;  /* 0x000000060e2a7c10 */ /* 0x000fe4000ff1e0ff */
[----:B------:R-:W-:Y:S01]  /*06e0*/  LOP3.LUT R25, R25, 0x8, RZ, 0xc0, !PT ;  /* 0x0000000819197812 */ /* 0x000fe200078ec0ff */
[----:B------:R1:W4:Y:S01]  /*06f0*/  LDG.E.EL.U8 R37, desc[UR4][R44.64] ;  /* 0x000000042c257981 */ /* 0x000322000c2e1100 */
[----:B------:R-:W-:Y:S02]  /*0700*/  IADD3.X R43, R36, UR7, RZ, P0, !PT ;  /* 0x00000007242b7c10 */ /* 0x000fe400087fe4ff */
[----:B------:R-:W-:-:S03]  /*0710*/  IADD3 R25, P0, R8, R25, RZ ;  /* 0x0000001908197210 */ /* 0x000fc60007f1e0ff */
[----:B------:R5:W2:Y:S02]  /*0720*/  LDG.E.EL.U8 R42, desc[UR4][R42.64] ;  /* 0x000000042a2a7981 */ /* 0x000aa4000c2e1100 */
[----:B------:R-:W-:Y:S01]  /*0730*/  IMAD.X R27, RZ, RZ, R9, P0 ;  /* 0x000000ffff1b7224 */ /* 0x000fe200000e0609 */
[----:B------:R-:W-:-:S05]  /*0740*/  IADD3 R8, P0, R25, R6, RZ ;  /* 0x0000000619087210 */ /* 0x000fca0007f1e0ff */
[----:B0-----:R-:W-:Y:S01]  /*0750*/  IMAD.X R39, R27, 0x1, R0, P0 ;  /* 0x000000011b277824 */ /* 0x001fe200000e0600 */
[----:B-1----:R-:W-:-:S04]  /*0760*/  IADD3 R44, P0, R8, UR6, RZ ;  /* 0x00000006082c7c10 */ /* 0x002fc8000ff1e0ff */
[----:B------:R-:W-:Y:S02]  /*0770*/  IADD3.X R45, R39, UR7, RZ, P0, !PT ;  /* 0x00000007272d7c10 */ /* 0x000fe400087fe4ff */
[----:B------:R-:W-:-:S03]  /*0780*/  LEA R12, P0, R13, UR8, 0x2 ;  /* 0x000000080d0c7c11 */ /* 0x000fc6000f8010ff */
[----:B------:R-:W2:Y:S01]  /*0790*/  LDG.E.EL.U8 R15, desc[UR4][R44.64] ;  /* 0x000000042c0f7981 */ /* 0x000ea2000c2e1100 */
[----:B------:R-:W-:Y:S02]  /*07a0*/  LEA.HI.X R13, R13, UR9, R34, 0x2, P0 ;  /* 0x000000090d0d7c11 */ /* 0x000fe400080f1422 */
[C---:B------:R-:W-:Y:S02]  /*07b0*/  LEA R34, P0, R31.reuse, UR8, 0x2 ;  /* 0x000000081f227c11 */ /* 0x040fe4000f8010ff */
[----:B------:R-:W-:Y:S02]  /*07c0*/  IADD3 R9, P1, R25, R20, RZ ;  /* 0x0000001419097210 */ /* 0x000fe40007f3e0ff */
[----:B------:R-:W-:Y:S02]  /*07d0*/  LEA.HI.X R35, R31, UR9, R35, 0x2, P0 ;  /* 0x000000091f237c11 */ /* 0x000fe400080f1423 */
[----:B------:R0:W2:Y:S01]  /*07e0*/  LDG.E.EL R31, desc[UR4][R12.64] ;  /* 0x000000040c1f7981 */ /* 0x0000a2000c2e1900 */
[----:B-----5:R-:W-:-:S03]  /*07f0*/  SHF.R.U32.HI R43, RZ, 0x1c, R11 ;  /* 0x0000001cff2b7819 */ /* 0x020fc6000001160b */
[----:B------:R-:W5:Y:S01]  /*0800*/  LDG.E.EL R34, desc[UR4][R34.64] ;  /* 0x0000000422227981 */ /* 0x000f62000c2e1900 */
[----:B0-----:R-:W-:-:S04]  /*0810*/  LEA R12, P0, R14, UR8, 0x2 ;  /* 0x000000080e0c7c11 */ /* 0x001fc8000f8010ff */
[----:B------:R-:W-:Y:S01]  /*0820*/  LEA.HI.X R13, R14, UR9, R36, 0x2, P0 ;  /* 0x000000090e0d7c11 */ /* 0x000fe200080f1424 */
[----:B------:R-:W-:Y:S01]  /*0830*/  IMAD.X R14, R27, 0x1, R3, P1 ;  /* 0x000000011b0e7824 */ /* 0x000fe200008e0603 */
[----:B------:R-:W-:Y:S02]  /*0840*/  IADD3 R44, P0, R9, UR6, RZ ;  /* 0x00000006092c7c10 */ /* 0x000fe4000ff1e0ff */
[----:B------:R-:W-:Y:S01]  /*0850*/  LOP3.LUT R43, R43, 0x8, RZ, 0xc0, !PT ;  /* 0x000000082b2b7812 */ /* 0x000fe200078ec0ff */
[----:B------:R0:W5:Y:S01]  /*0860*/  LDG.E.EL R38, desc[UR4][R12.64] ;  /* 0x000000040c267981 */ /* 0x000162000c2e1900 */
[----:B------:R-:W-:-:S05]  /*0870*/  IADD3.X R45, R14, UR7, RZ, P0, !PT ;  /* 0x000000070e2d7c10 */ /* 0x000fca00087fe4ff */
[----:B------:R1:W5:Y:S01]  /*0880*/  LDG.E.EL.U8 R36, desc[UR4][R44.64] ;  /* 0x000000042c247981 */ /* 0x000362000c2e1100 */
[----:B0-----:R-:W-:Y:S01]  /*0890*/  IMAD.WIDE R12, R18, 0x8, R40 ;  /* 0x00000008120c7825 */ /* 0x001fe200078e0228 */
[----:B-1----:R-:W-:-:S04]  /*08a0*/  LEA R44, P5, R9, UR8, 0x2 ;  /* 0x00000008092c7c11 */ /* 0x002fc8000f8a10ff */
[----:B------:R-:W-:-:S05]  /*08b0*/  LEA.HI.X R45, R9, UR9, R14, 0x2, P5 ;  /* 0x00000009092d7c11 */ /* 0x000fca000a8f140e */
[----:B------:R-:W5:Y:S01]  /*08c0*/  LDG.E.EL R40, desc[UR4][R44.64] ;  /* 0x000000042c287981 */ /* 0x000f62000c2e1900 */
[----:B---3--:R-:W-:Y:S02]  /*08d0*/  ISETP.NE.AND P2, PT, R30, RZ, PT ;  /* 0x000000ff1e00720c */ /* 0x008fe40003f45270 */
[----:B------:R-:W-:-:S05]  /*08e0*/  IADD3 R30, P3, R10, R43, RZ ;  /* 0x0000002b0a1e7210 */ /* 0x000fca0007f7e0ff */
[----:B------:R-:W-:Y:S01]  /*08f0*/  IMAD.X R35, RZ, RZ, R11, P3 ;  /* 0x000000ffff237224 */ /* 0x000fe200018e060b */
[----:B----4-:R-:W-:Y:S02]  /*0900*/  ISETP.NE.AND P1, PT, R37, RZ, PT ;  /* 0x000000ff2500720c */ /* 0x010fe40003f25270 */
[----:B------:R-:W-:Y:S02]  /*0910*/  IADD3 R37, P3, R30, R6, RZ ;  /* 0x000000061e257210 */ /* 0x000fe40007f7e0ff */
[----:B------:R-:W-:Y:S02]  /*0920*/  LEA R10, P4, R8, UR8, 0x2 ;  /* 0x00000008080a7c11 */ /* 0x000fe4000f8810ff */
[----:B--2---:R-:W-:Y:S01]  /*0930*/  ISETP.NE.AND P0, PT, R42, RZ, PT ;  /* 0x000000ff2a00720c */ /* 0x004fe20003f05270 */
[----:B------:R-:W-:Y:S01]  /*0940*/  IMAD.X R18, R35, 0x1, R0, P3 ;  /* 0x0000000123127824 */ /* 0x000fe200018e0600 */
[----:B------:R-:W-:Y:S02]  /*0950*/  IADD3 R42, P3, R37, UR6, RZ ;  /* 0x00000006252a7c10 */ /* 0x000fe4000ff7e0ff */
[----:B------:R-:W-:-:S02]  /*0960*/  LEA.HI.X R11, R8, UR9, R39, 0x2, P4 ;  /* 0x00000009080b7c11 */ /* 0x000fc4000a0f1427 */
[C---:B------:R-:W-:Y:S02]  /*0970*/  LEA R8, P4, R37.reuse, UR8, 0x2 ;  /* 0x0000000825087c11 */ /* 0x040fe4000f8810ff */
[----:B------:R-:W-:Y:S01]  /*0980*/  IADD3.X R43, R18, UR7, RZ, P3, !PT ;  /* 0x00000007122b7c10 */ /* 0x000fe20009ffe4ff */
[----:B------:R0:W2:Y:S01]  /*0990*/  LDG.E.EL R41, desc[UR4][R10.64] ;  /* 0x000000040a297981 */ /* 0x0000a2000c2e1900 */
[----:B------:R-:W-:Y:S02]  /*09a0*/  IADD3 R39, P3, R20, R21, RZ ;  /* 0x0000001514277210 */ /* 0x000fe40007f7e0ff */
[----:B------:R-:W-:Y:S02]  /*09b0*/  LEA.HI.X R9, R37, UR9, R18, 0x2, P4 ;  /* 0x0000000925097c11 */ /* 0x000fe4000a0f1412 */
[----:B------:R1:W3:Y:S01]  /*09c0*/  LDG.E.EL.U8 R37, desc[UR4][R42.64] ;  /* 0x000000042a257981 */ /* 0x0002e2000c2e1100 */
[----:B------:R-:W-:Y:S01]  /*09d0*/  IADD3 R14, P4, R39, UR6, RZ ;  /* 0x00000006270e7c10 */ /* 0x000fe2000ff9e0ff */
[----:B0-----:R-:W0:Y:S01]  /*09e0*/  LDC.64 R10, c[0x0][0x258] ;  /* 0x00009600ff0a7b82 */ /* 0x001e220000000a00 */
[----:B-1----:R-:W-:Y:S01]  /*09f0*/  IMAD.X R42, R3, 0x1, R26, P3 ;  /* 0x00000001032a7824 */ /* 0x002fe200018e061a */
[----:B------:R-:W-:Y:S01]  /*0a00*/  ISETP.NE.AND P3, PT, R15, RZ, PT ;  /* 0x000000ff0f00720c */ /* 0x000fe20003f65270 */
[----:B------:R1:W4:Y:S03]  /*0a10*/  LDG.E.EL R43, desc[UR4][R8.64] ;  /* 0x00000004082b7981 */ /* 0x000326000c2e1900 */
[----:B------:R-:W-:-:S05]  /*0a20*/  IADD3.X R15, R42, UR7, RZ, P4, !PT ;  /* 0x000000072a0f7c10 */ /* 0x000fca000a7fe4ff */
[----:B------:R1:W4:Y:S02]  /*0a30*/  LDG.E.EL.U8 R18, desc[UR4][R14.64] ;  /* 0x000000040e127981 */ /* 0x000324000c2e1100 */
[----:B-1----:R-:W1:Y:S01]  /*0a40*/  LDC.64 R8, c[0x0][0x250] ;  /* 0x00009400ff087b82 */ /* 0x002e620000000a00 */
[----:B------:R-:W-:-:S04]  /*0a50*/  LEA R14, P4, R39, UR8, 0x2 ;  /* 0x00000008270e7c11 */ /* 0x000fc8000f8810ff */
[----:B------:R-:W-:-:S05]  /*0a60*/  LEA.HI.X R15, R39, UR9, R42, 0x2, P4 ;  /* 0x00000009270f7c11 */ /* 0x000fca000a0f142a */
[----:B------:R0:W4:Y:S01]  /*0a70*/  LDG.E.EL R39, desc[UR4][R14.64] ;  /* 0x000000040e277981 */ /* 0x000122000c2e1900 */
[----:B-----5:R-:W-:Y:S01]  /*0a80*/  ISETP.NE.AND P4, PT, R36, RZ, PT ;  /* 0x000000ff2400720c */ /* 0x020fe20003f85270 */
[----:B0-----:R-:W-:Y:S01]  /*0a90*/  IMAD.WIDE R14, R33, 0x4, R10 ;  /* 0x00000004210e7825 */ /* 0x001fe200078e020a */
[----:B------:R-:W-:-:S05]  /*0aa0*/  IADD3 R33, P5, R30, R20, RZ ;  /* 0x000000141e217210 */ /* 0x000fca0007fbe0ff */
[----:B------:R-:W-:Y:S01]  /*0ab0*/  IMAD.X R36, R35, 0x1, R3, P5 ;  /* 0x0000000123247824 */ /* 0x000fe200028e0603 */
[----:B------:R-:W-:Y:S01]  /*0ac0*/  IADD3 R44, P5, R33, UR6, RZ ;  /* 0x00000006212c7c10 */ /* 0x000fe2000ffbe0ff */
[----:B------:R-:W-:-:S03]  /*0ad0*/  IMAD.WIDE R10, R32, 0x4, R10 ;  /* 0x00000004200a7825 */ /* 0x000fc600078e020a */
[----:B------:R-:W-:Y:S02]  /*0ae0*/  IADD3.X R45, R36, UR7, RZ, P5, !PT ;  /* 0x00000007242d7c10 */ /* 0x000fe4000affe4ff */
[----:B------:R-:W-:-:S04]  /*0af0*/  LEA R32, P5, R33, UR8, 0x2 ;  /* 0x0000000821207c11 */ /* 0x000fc8000f8a10ff */
[----:B------:R-:W-:-:S05]  /*0b00*/  LEA.HI.X R33, R33, UR9, R36, 0x2, P5 ;  /* 0x0000000921217c11 */ /* 0x000fca000a8f1424 */
[----:B------:R-:W5:Y:S04]  /*0b10*/  LDG.E.EL R36, desc[UR4][R32.64] ;  /* 0x0000000420247981 */ /* 0x000f68000c2e1900 */
[----:B------:R-:W4:Y:S01]  /*0b20*/  LDG.E.EL R33, desc[UR4][R14.64] ;  /* 0x000000040e217981 */ /* 0x000f22000c2e1900 */
[----:B-1----:R-:W-:-:S03]  /*0b30*/  IMAD.WIDE R8, R19, 0x4, R8 ;  /* 0x0000000413087825 */ /* 0x002fc600078e0208 */
[----:B------:R-:W4:Y:S04]  /*0b40*/  LDG.E.EL.U8 R19, desc[UR4][R44.64] ;  /* 0x000000042c137981 */ /* 0x000f28000c2e1100 */
[----:B------:R-:W4:Y:S04]  /*0b50*/  LDG.E.EL R32, desc[UR4][R10.64] ;  /* 0x000000040a207981 */ /* 0x000f28000c2e1900 */
[----:B------:R-:W4:Y:S04]  /*0b60*/  LDG.E.EL.128 R12, desc[UR4][R12.64] ;  /* 0x000000040c0c7981 */ /* 0x000f28000c2e1d00 */
[----:B------:R-:W5:Y:S01]  /*0b70*/  LDG.E.EL.128 R8, desc[UR4][R8.64] ;  /* 0x0000000408087981 */ /* 0x000f62000c2e1d00 */
[C---:B------:R-:W-:Y:S01]  /*0b80*/  FADD R47, R28.reuse, R34 ;  /* 0x000000221c2f7221 */ /* 0x040fe20000000000 */
[----:B------:R-:W-:-:S03]  /*0b90*/  FADD R40, R28, R40 ;  /* 0x000000281c287221 */ /* 0x000fc60000000000 */
[----:B------:R-:W-:Y:S01]  /*0ba0*/  @!P1 FMUL R47, R47, 0.10000000149011611938 ;  /* 0x3dcccccd2f2f9820 */ /* 0x000fe20000400000 */
[----:B------:R-:W-:Y:S01]  /*0bb0*/  @!P4 FMUL R40, R40, 0.10000000149011611938 ;  /* 0x3dcccccd2828c820 */ /* 0x000fe20000400000 */
[----:B------:R-:W-:-:S04]  /*0bc0*/  FADD R31, R28, R31 ;  /* 0x0000001f1c1f7221 */ /* 0x000fc80000000000 */
[----:B------:R-:W-:-:S04]  /*0bd0*/  @!P2 FMUL R31, R31, 0.10000000149011611938 ;  /* 0x3dcccccd1f1fa820 */ /* 0x000fc80000400000 */
[----:B------:R-:W-:Y:S01]  /*0be0*/  FADD R40, -R31, R40 ;  /* 0x000000281f287221 */ /* 0x000fe20000000100 */
[----:B--2---:R-:W-:-:S04]  /*0bf0*/  FADD R34, R28, R41 ;  /* 0x000000291c227221 */ /* 0x004fc80000000000 */
[----:B------:R-:W-:Y:S01]  /*0c00*/  @!P3 FMUL R34, R34, 0.10000000149011611938 ;  /* 0x3dcccccd2222b820 */ /* 0x000fe20000400000 */
[----:B---3--:R-:W-:Y:S02]  /*0c10*/  ISETP.NE.AND P3, PT, R37, RZ, PT ;  /* 0x000000ff2500720c */ /* 0x008fe40003f65270 */
[----:B----4-:R-:W-:-:S04]  /*0c20*/  SHF.R.U32.HI R41, RZ, 0x1c, R13 ;  /* 0x0000001cff297819 */ /* 0x010fc8000001160d */
[----:B------:R-:W-:-:S04]  /*0c30*/  LOP3.LUT R41, R41, 0x8, RZ, 0xc0, !PT ;  /* 0x0000000829297812 */ /* 0x000fc800078ec0ff */
[----:B------:R-:W-:-:S04]  /*0c40*/  IADD3 R12, P1, R12, R41, RZ ;  /* 0x000000290c0c7210 */ /* 0x000fc80007f3e0ff */
[----:B------:R-:W-:Y:S01]  /*0c50*/  IADD3 R41, P4, R6, R12, RZ ;  /* 0x0000000c06297210 */ /* 0x000fe20007f9e0ff */
[----:B------:R-:W-:Y:S01]  /*0c60*/  IMAD.X R37, RZ, RZ, R13, P1 ;  /* 0x000000ffff257224 */ /* 0x000fe200008e060d */
[----:B------:R-:W-:-:S03]  /*0c70*/  ISETP.NE.AND P1, PT, R18, RZ, PT ;  /* 0x000000ff1200720c */ /* 0x000fc60003f25270 */
[----:B------:R-:W-:Y:S01]  /*0c80*/  IMAD.X R42, R0, 0x1, R37, P4 ;  /* 0x00000001002a7824 */ /* 0x000fe200020e0625 */
[----:B------:R-:W-:Y:S02]  /*0c90*/  IADD3 R18, P4, R41, UR6, RZ ;  /* 0x0000000629127c10 */ /* 0x000fe4000ff9e0ff */
[----:B------:R-:W-:Y:S02]  /*0ca0*/  ISETP.NE.AND P2, PT, R19, RZ, PT ;  /* 0x000000ff1300720c */ /* 0x000fe40003f45270 */
[----:B------:R-:W-:Y:S01]  /*0cb0*/  IADD3.X R19, R42, UR7, RZ, P4, !PT ;  /* 0x000000072a137c10 */ /* 0x000fe2000a7fe4ff */
[----:B-----5:R-:W-:-:S04]  /*0cc0*/  FFMA R31, R8, R40, R31 ;  /* 0x00000028081f7223 */ /* 0x020fc8000000001f */
[----:B------:R-:W2:Y:S04]  /*0cd0*/  LDG.E.EL.U8 R40, desc[UR4][R18.64] ;  /* 0x0000000412287981 */ /* 0x000ea8000c2e1100 */
[----:B------:R-:W3:Y:S01]  /*0ce0*/  LDG.E.EL.128 R16, desc[UR4][R16.64] ;  /* 0x0000000410107981 */ /* 0x000ee2000c2e1d00 */
[C---:B------:R-:W-:Y:S01]  /*0cf0*/  FADD R38, R28.reuse, R38 ;  /* 0x000000261c267221 */ /* 0x040fe20000000000 */
[----:B------:R-:W-:-:S03]  /*0d00*/  FADD R43, R28, R43 ;  /* 0x0000002b1c2b7221 */ /* 0x000fc60000000000 */
[----:B------:R-:W-:Y:S01]  /*0d10*/  @!P0 FMUL R38, R38, 0.10000000149011611938 ;  /* 0x3dcccccd26268820 */ /* 0x000fe20000400000 */
[----:B------:R-:W-:-:S04]  /*0d20*/  @!P3 FMUL R43, R43, 0.10000000149011611938 ;  /* 0x3dcccccd2b2bb820 */ /* 0x000fc80000400000 */
[----:B------:R-:W-:-:S04]  /*0d30*/  FADD R13, -R38, R43 ;  /* 0x0000002b260d7221 */ /* 0x000fc80000000100 */
[----:B------:R-:W-:Y:S01]  /*0d40*/  FFMA R13, R9, R13, R38 ;  /* 0x0000000d090d7223 */ /* 0x000fe20000000026 */
[----:B------:R-:W-:Y:S01]  /*0d50*/  LEA R38, P0, R41, UR8, 0x2 ;  /* 0x0000000829267c11 */ /* 0x000fe2000f8010ff */
[----:B------:R-:W-:-:S03]  /*0d60*/  FADD R44, R28, R39 ;  /* 0x000000271c2c7221 */ /* 0x000fc60000000000 */
[----:B------:R-:W-:Y:S01]  /*0d70*/  LEA.HI.X R39, R41, UR9, R42, 0x2, P0 ;  /* 0x0000000929277c11 */ /* 0x000fe200080f142a */
[----:B------:R-:W-:Y:S01]  /*0d80*/  FADD R43, R28, R36 ;  /* 0x000000241c2b7221 */ /* 0x000fe20000000000 */
[----:B------:R-:W-:-:S03]  /*0d90*/  @!P1 FMUL R44, R44, 0.10000000149011611938 ;  /* 0x3dcccccd2c2c9820 */ /* 0x000fc60000400000 */
[----:B------:R-:W-:-:S04]  /*0da0*/  @!P2 FMUL R43, R43, 0.10000000149011611938 ;  /* 0x3dcccccd2b2ba820 */ /* 0x000fc80000400000 */
[----:B------:R-:W-:Y:S01]  /*0db0*/  FADD R36, -R44, R43 ;  /* 0x0000002b2c247221 */ /* 0x000fe20000000100 */
[----:B---3--:R-:W-:-:S04]  /*0dc0*/  SHF.R.U32.HI R41, RZ, 0x1c, R17 ;  /* 0x0000001cff297819 */ /* 0x008fc80000011611 */
[----:B------:R-:W-:-:S04]  /*0dd0*/  LOP3.LUT R41, R41, 0x8, RZ, 0xc0, !PT ;  /* 0x0000000829297812 */ /* 0x000fc800078ec0ff */
[----:B------:R-:W-:Y:S02]  /*0de0*/  IADD3 R16, P0, R16, R41, RZ ;  /* 0x0000002910107210 */ /* 0x000fe40007f1e0ff */
[----:B------:R0:W3:Y:S02]  /*0df0*/  LDG.E.EL R41, desc[UR4][R38.64] ;  /* 0x0000000426297981 */ /* 0x0000e4000c2e1900 */
[----:B------:R-:W-:Y:S01]  /*0e00*/  IADD3 R42, P1, R16, R6, RZ ;  /* 0x00000006102a7210 */ /* 0x000fe20007f3e0ff */
[----:B------:R-:W-:-:S04]  /*0e10*/  IMAD.X R17, RZ, RZ, R17, P0 ;  /* 0x000000ffff117224 */ /* 0x000fc800000e0611 */
[----:B------:R-:W-:Y:S01]  /*0e20*/  IMAD.X R43, R17, 0x1, R0, P1 ;  /* 0x00000001112b7824 */ /* 0x000fe200008e0600 */
[----:B0-----:R-:W-:-:S04]  /*0e30*/  IADD3 R38, P1, R42, UR6, RZ ;  /* 0x000000062a267c10 */ /* 0x001fc8000ff3e0ff */
[----:B------:R-:W-:Y:S02]  /*0e40*/  IADD3.X R39, R43, UR7, RZ, P1, !PT ;  /* 0x000000072b277c10 */ /* 0x000fe40008ffe4ff */
[----:B--2---:R-:W-:-:S03]  /*0e50*/  ISETP.NE.AND P0, PT, R40, RZ, PT ;  /* 0x000000ff2800720c */ /* 0x004fc60003f05270 */
[----:B------:R0:W2:Y:S02]  /*0e60*/  LDG.E.EL.U8 R40, desc[UR4][R38.64] ;  /* 0x0000000426287981 */ /* 0x0000a4000c2e1100 */
[----:B0-----:R-:W-:-:S04]  /*0e70*/  LEA R38, P1, R42, UR8, 0x2 ;  /* 0x000000082a267c11 */ /* 0x001fc8000f8210ff */
[----:B------:R-:W-:-:S05]  /*0e80*/  LEA.HI.X R39, R42, UR9, R43, 0x2, P1 ;  /* 0x000000092a277c11 */ /* 0x000fca00088f142b */
[----:B------:R0:W4:Y:S01]  /*0e90*/  LDG.E.EL R43, desc[UR4][R38.64] ;  /* 0x00000004262b7981 */ /* 0x000122000c2e1900 */
[----:B------:R-:W-:-:S04]  /*0ea0*/  SHF.R.U32.HI R45, RZ, 0x1c, R15 ;  /* 0x0000001cff2d7819 */ /* 0x000fc8000001160f */
[----:B------:R-:W-:-:S04]  /*0eb0*/  LOP3.LUT R45, R45, 0x8, RZ, 0xc0, !PT ;  /* 0x000000082d2d7812 */ /* 0x000fc800078ec0ff */
[----:B------:R-:W-:-:S05]  /*0ec0*/  IADD3 R14, P2, R14, R45, RZ ;  /* 0x0000002d0e0e7210 */ /* 0x000fca0007f5e0ff */
[----:B0-----:R-:W-:Y:S02]  /*0ed0*/  IMAD.X R38, RZ, RZ, R15, P2 ;  /* 0x000000ffff267224 */ /* 0x001fe400010e060f */
[----:B---3--:R-:W-:-:S04]  /*0ee0*/  FADD R41, R28, R41 ;  /* 0x000000291c297221 */ /* 0x008fc80000000000 */
[----:B------:R-:W-:Y:S01]  /*0ef0*/  @!P0 FMUL R41, R41, 0.10000000149011611938 ;  /* 0x3dcccccd29298820 */ /* 0x000fe20000400000 */
[----:B------:R-:W-:Y:S02]  /*0f00*/  IADD3 R42, P0, R6, R14, RZ ;  /* 0x0000000e062a7210 */ /* 0x000fe40007f1e0ff */
[----:B--2---:R-:W-:Y:S01]  /*0f10*/  ISETP.NE.AND P1, PT, R40, RZ, PT ;  /* 0x000000ff2800720c */ /* 0x004fe20003f25270 */
[----:B----4-:R-:W-:-:S12]  /*0f20*/  FADD R40, R28, R43 ;  /* 0x0000002b1c287221 */ /* 0x010fd80000000000 */
[----:B------:R-:W-:Y:S01]  /*0f30*/  @!P1 FMUL R40, R40, 0.10000000149011611938 ;  /* 0x3dcccccd28289820 */ /* 0x000fe20000400000 */
[----:B------:R-:W-:-:S03]  /*0f40*/  IMAD.X R43, R0, 0x1, R38, P0 ;  /* 0x00000001002b7824 */ /* 0x000fc600000e0626 */
[----:B------:R-:W-:Y:S01]  /*0f50*/  FADD R15, -R41, R40 ;  /* 0x00000028290f7221 */ /* 0x000fe20000000100 */
[----:B------:R-:W-:-:S03]  /*0f60*/  IADD3 R40, P0, R42, UR6, RZ ;  /* 0x000000062a287c10 */ /* 0x000fc6000ff1e0ff */
[----:B------:R-:W-:Y:S01]  /*0f70*/  FFMA R15, R10, R15, R41 ;  /* 0x0000000f0a0f7223 */ /* 0x000fe20000000029 */
[----:B------:R-:W-:-:S05]  /*0f80*/  IADD3.X R41, R43, UR7, RZ, P0, !PT ;  /* 0x000000072b297c10 */ /* 0x000fca00087fe4ff */
[----:B------:R0:W2:Y:S02]  /*0f90*/  LDG.E.EL.U8 R39, desc[UR4][R40.64] ;  /* 0x0000000428277981 */ /* 0x0000a4000c2e1100 */
[----:B0-----:R-:W-:-:S04]  /*0fa0*/  LEA R40, P0, R42, UR8, 0x2 ;  /* 0x000000082a287c11 */ /* 0x001fc8000f8010ff */
[----:B------:R-:W-:Y:S02]  /*0fb0*/  LEA.HI.X R41, R42, UR9, R43, 0x2, P0 ;  /* 0x000000092a297c11 */ /* 0x000fe400080f142b */
[----:B------:R-:W-:-:S03]  /*0fc0*/  SHF.R.U32.HI R43, RZ, 0x1c, R19 ;  /* 0x0000001cff2b7819 */ /* 0x000fc60000011613 */
[----:B------:R0:W3:Y:S01]  /*0fd0*/  LDG.E.EL R42, desc[UR4][R40.64] ;  /* 0x00000004282a7981 */ /* 0x0000e2000c2e1900 */
[----:B------:R-:W-:-:S04]  /*0fe0*/  LOP3.LUT R43, R43, 0x8, RZ, 0xc0, !PT ;  /* 0x000000082b2b7812 */ /* 0x000fc800078ec0ff */
[----:B------:R-:W-:-:S05]  /*0ff0*/  IADD3 R18, P0, R18, R43, RZ ;  /* 0x0000002b12127210 */ /* 0x000fca0007f1e0ff */
[----:B------:R-:W-:Y:S01]  /*1000*/  IMAD.X R19, RZ, RZ, R19, P0 ;  /* 0x000000ffff137224 */ /* 0x000fe200000e0613 */
[----:B------:R-:W-:-:S05]  /*1010*/  IADD3 R6, P0, R18, R6, RZ ;  /* 0x0000000612067210 */ /* 0x000fca0007f1e0ff */
[----:B------:R-:W-:Y:S01]  /*1020*/  IMAD.X R43, R19, 0x1, R0, P0 ;  /* 0x00000001132b7824 */ /* 0x000fe200000e0600 */
[----:B0-----:R-:W-:-:S04]  /*1030*/  IADD3 R40, P0, R6, UR6, RZ ;  /* 0x0000000606287c10 */ /* 0x001fc8000ff1e0ff */
[----:B------:R-:W-:-:S05]  /*1040*/  IADD3.X R41, R43, UR7, RZ, P0, !PT ;  /* 0x000000072b297c10 */ /* 0x000fca00087fe4ff */
[----:B------:R0:W4:Y:S02]  /*1050*/  LDG.E.EL.U8 R0, desc[UR4][R40.64] ;  /* 0x0000000428007981 */ /* 0x000124000c2e1100 */
[----:B0-----:R-:W-:-:S04]  /*1060*/  LEA R40, P0, R6, UR8, 0x2 ;  /* 0x0000000806287c11 */ /* 0x001fc8000f8010ff */
[----:B------:R-:W-:-:S05]  /*1070*/  LEA.HI.X R41, R6, UR9, R43, 0x2, P0 ;  /* 0x0000000906297c11 */ /* 0x000fca00080f142b */
[----:B------:R0:W5:Y:S01]  /*1080*/  LDG.E.EL R43, desc[UR4][R40.64] ;  /* 0x00000004282b7981 */ /* 0x000162000c2e1900 */
[----:B--2---:R-:W-:Y:S02]  /*1090*/  ISETP.NE.AND P0, PT, R39, RZ, PT ;  /* 0x000000ff2700720c */ /* 0x004fe40003f05270 */
[----:B------:R-:W-:Y:S02]  /*10a0*/  IADD3 R39, P2, R16, R20, RZ ;  /* 0x0000001410277210 */ /* 0x000fe40007f5e0ff */
[----:B----4-:R-:W-:-:S03]  /*10b0*/  ISETP.NE.AND P1, PT, R0, RZ, PT ;  /* 0x000000ff0000720c */ /* 0x010fc60003f25270 */
[----:B------:R-:W-:Y:S01]  /*10c0*/  IMAD.X R0, R17, 0x1, R3, P2 ;  /* 0x0000000111007824 */ /* 0x000fe200010e0603 */
[----:B0-----:R-:W-:-:S04]  /*10d0*/  IADD3 R40, P2, R39, UR6, RZ ;  /* 0x0000000627287c10 */ /* 0x001fc8000ff5e0ff */
[----:B------:R-:W-:-:S05]  /*10e0*/  IADD3.X R41, R0, UR7, RZ, P2, !PT ;  /* 0x0000000700297c10 */ /* 0x000fca00097fe4ff */
[----:B------:R0:W2:Y:S01]  /*10f0*/  LDG.E.EL.U8 R6, desc[UR4][R40.64] ;  /* 0x0000000428067981 */ /* 0x0000a2000c2e1100 */
[C---:B---3--:R-:W-:Y:S01]  /*1100*/  FADD R42, R28.reuse, R42 ;  /* 0x0000002a1c2a7221 */ /* 0x048fe20000000000 */
[----:B-----5:R-:W-:-:S03]  /*1110*/  FADD R43, R28, R43 ;  /* 0x0000002b1c2b7221 */ /* 0x020fc60000000000 */
[----:B------:R-:W-:Y:S01]  /*1120*/  @!P0 FMUL R42, R42, 0.10000000149011611938 ;  /* 0x3dcccccd2a2a8820 */ /* 0x000fe20000400000 */
[----:B0-----:R-:W-:Y:S01]  /*1130*/  LEA R40, P2, R39, UR8, 0x2 ;  /* 0x0000000827287c11 */ /* 0x001fe2000f8410ff */
[----:B------:R-:W-:-:S03]  /*1140*/  @!P1 FMUL R43, R43, 0.10000000149011611938 ;  /* 0x3dcccccd2b2b9820 */ /* 0x000fc60000400000 */
[----:B------:R-:W-:Y:S01]  /*1150*/  LEA.HI.X R41, R39, UR9, R0, 0x2, P2 ;  /* 0x0000000927297c11 */ /* 0x000fe200090f1400 */
[----:B------:R-:W-:-:S04]  /*1160*/  FADD R0, -R42, R43 ;  /* 0x0000002b2a007221 */ /* 0x000fc80000000100 */
[----:B------:R0:W3:Y:S01]  /*1170*/  LDG.E.EL R39, desc[UR4][R40.64] ;  /* 0x0000000428277981 */ /* 0x0000e2000c2e1900 */
[----:B------:R-:W-:Y:S01]  /*1180*/  FFMA R0, R11, R0, R42 ;  /* 0x000000000b007223 */ /* 0x000fe2000000002a */
[----:B------:R-:W-:-:S05]  /*1190*/  IADD3 R42, P0, R20, R12, RZ ;  /* 0x0000000c142a7210 */ /* 0x000fca0007f1e0ff */
[----:B------:R-:W-:Y:S01]  /*11a0*/  IMAD.X R43, R3, 0x1, R37, P0 ;  /* 0x00000001032b7824 */ /* 0x000fe200000e0625 */
[----:B0-----:R-:W-:-:S04]  /*11b0*/  IADD3 R40, P0, R42, UR6, RZ ;  /* 0x000000062a287c10 */ /* 0x001fc8000ff1e0ff */
[----:B------:R-:W-:Y:S02]  /*11c0*/  IADD3.X R41, R43, UR7, RZ, P0, !PT ;  /* 0x000000072b297c10 */ /* 0x000fe400087fe4ff */
[----:B--2---:R-:W-:-:S03]  /*11d0*/  ISETP.NE.AND P1, PT, R6, RZ, PT ;  /* 0x000000ff0600720c */ /* 0x004fc60003f25270 */
[----:B------:R0:W2:Y:S02]  /*11e0*/  LDG.E.EL.U8 R6, desc[UR4][R40.64] ;  /* 0x0000000428067981 */ /* 0x0000a4000c2e1100 */
[----:B0-----:R-:W-:-:S04]  /*11f0*/  LEA R40, P0, R42, UR8, 0x2 ;  /* 0x000000082a287c11 */ /* 0x001fc8000f8010ff */
[----:B------:R-:W-:-:S05]  /*1200*/  LEA.HI.X R41, R42, UR9, R43, 0x2, P0 ;  /* 0x000000092a297c11 */ /* 0x000fca00080f142b */
[----:B------:R-:W4:Y:S01]  /*1210*/  LDG.E.EL R43, desc[UR4][R40.64] ;  /* 0x00000004282b7981 */ /* 0x000f22000c2e1900 */
[----:B--2---:R-:W-:Y:S01]  /*1220*/  ISETP.NE.AND P0, PT, R6, RZ, PT ;  /* 0x000000ff0600720c */ /* 0x004fe20003f05270 */
[----:B---3--:R-:W-:-:S04]  /*1230*/  FADD R6, R28, R39 ;  /* 0x000000271c067221 */ /* 0x008fc80000000000 */
[----:B------:R-:W-:Y:S01]  /*1240*/  @!P1 FMUL R6, R6, 0.10000000149011611938 ;  /* 0x3dcccccd06069820 */ /* 0x000fe20000400000 */
[----:B----4-:R-:W-:-:S07]  /*1250*/  FADD R43, R28, R43 ;  /* 0x0000002b1c2b7221 */ /* 0x010fce0000000000 */
[----:B------:R-:W-:Y:S01]  /*1260*/  @!P0 FMUL R43, R43, 0.10000000149011611938 ;  /* 0x3dcccccd2b2b8820 */ /* 0x000fe20000400000 */
[----:B------:R-:W-:-:S03]  /*1270*/  IADD3 R42, P0, R20, R14, RZ ;  /* 0x0000000e142a7210 */ /* 0x000fc60007f1e0ff */
[----:B------:R-:W-:-:S04]  /*1280*/  FADD R6, -R43, R6 ;  /* 0x000000062b067221 */ /* 0x000fc80000000100 */
[----:B------:R-:W-:Y:S01]  /*1290*/  FFMA R6, R10, R6, R43 ;  /* 0x000000060a067223 */ /* 0x000fe2000000002b */
[----:B------:R-:W-:Y:S01]  /*12a0*/  IMAD.X R43, R3, 0x1, R38, P0 ;  /* 0x00000001032b7824 */ /* 0x000fe200000e0626 */
[----:B------:R-:W-:-:S04]  /*12b0*/  IADD3 R40, P0, R42, UR6, RZ ;  /* 0x000000062a287c10 */ /* 0x000fc8000ff1e0ff */
[----:B------:R-:W-:-:S05]  /*12c0*/  IADD3.X R41, R43, UR7, RZ, P0, !PT ;  /* 0x000000072b297c10 */ /* 0x000fca00087fe4ff */
[----:B------:R0:W2:Y:S02]  /*12d0*/  LDG.E.EL.U8 R39, desc[UR4][R40.64] ;  /* 0x0000000428277981 */ /* 0x0000a4000c2e1100 */
[----:B0-----:R-:W-:-:S04]  /*12e0*/  LEA R40, P0, R42, UR8, 0x2 ;  /* 0x000000082a287c11 */ /* 0x001fc8000f8010ff */
[----:B------:R-:W-:Y:S02]  /*12f0*/  LEA.HI.X R41, R42, UR9, R43, 0x2, P0 ;  /* 0x000000092a297c11 */ /* 0x000fe400080f142b */
[----:B------:R-:W-:-:S03]  /*1300*/  IADD3 R20, P0, R18, R20, RZ ;  /* 0x0000001412147210 */ /* 0x000fc60007f1e0ff */
[----:B------:R0:W3:Y:S02]  /*1310*/  LDG.E.EL R42, desc[UR4][R40.64] ;  /* 0x00000004282a7981 */ /* 0x0000e4000c2e1900 */
[----:B------:R-:W-:Y:S01]  /*1320*/  IMAD.X R3, R19, 0x1, R3, P0 ;  /* 0x0000000113037824 */ /* 0x000fe200000e0603 */
[----:B0-----:R-:W-:-:S04]  /*1330*/  IADD3 R40, P0, R20, UR6, RZ ;  /* 0x0000000614287c10 */ /* 0x001fc8000ff1e0ff */
[----:B------:R-:W-:-:S05]  /*1340*/  IADD3.X R41, R3, UR7, RZ, P0, !PT ;  /* 0x0000000703297c10 */ /* 0x000fca00087fe4ff */
[----:B------:R0:W4:Y:S02]  /*1350*/  LDG.E.EL.U8 R43, desc[UR4][R40.64] ;  /* 0x00000004282b7981 */ /* 0x000124000c2e1100 */
[----:B0-----:R-:W-:-:S04]  /*1360*/  LEA R40, P0, R20, UR8, 0x2 ;  /* 0x0000000814287c11 */ /* 0x001fc8000f8010ff */
[----:B------:R-:W-:-:S05]  /*1370*/  LEA.HI.X R41, R20, UR9, R3, 0x2, P0 ;  /* 0x0000000914297c11 */ /* 0x000fca00080f1403 */
[----:B------:R0:W5:Y:S01]  /*1380*/  LDG.E.EL R3, desc[UR4][R40.64] ;  /* 0x0000000428037981 */ /* 0x000162000c2e1900 */
[----:B------:R-:W-:Y:S01]  /*1390*/  IADD3 R20, P2, R25, R22, RZ ;  /* 0x0000001619147210 */ /* 0x000fe20007f5e0ff */
[----:B------:R-:W-:Y:S01]  /*13a0*/  FFMA R36, R9, R36, R44 ;  /* 0x0000002409247223 */ /* 0x000fe2000000002c */
[----:B--2---:R-:W-:Y:S02]  /*13b0*/  ISETP.NE.AND P1, PT, R39, RZ, PT ;  /* 0x000000ff2700720c */ /* 0x004fe40003f25270 */
[----:B----4-:R-:W-:Y:S01]  /*13c0*/  ISETP.NE.AND P0, PT, R43, RZ, PT ;  /* 0x000000ff2b00720c */ /* 0x010fe20003f05270 */
[----:B------:R-:W-:Y:S01]  /*13d0*/  IMAD.X R43, R27, 0x1, R23, P2 ;  /* 0x000000011b2b7824 */ /* 0x000fe200010e0617 */
[----:B0-----:R-:W-:-:S04]  /*13e0*/  IADD3 R40, P2, R20, UR6, RZ ;  /* 0x0000000614287c10 */ /* 0x001fc8000ff5e0ff */
[----:B------:R-:W-:-:S05]  /*13f0*/  IADD3.X R41, R43, UR7, RZ, P2, !PT ;  /* 0x000000072b297c10 */ /* 0x000fca00097fe4ff */
[----:B------:R0:W2:Y:S01]  /*1400*/  LDG.E.EL.U8 R39, desc[UR4][R40.64] ;  /* 0x0000000428277981 */ /* 0x0000a2000c2e1100 */
[----:B---3--:R-:W-:Y:S01]  /*1410*/  FADD R44, R28, R42 ;  /* 0x0000002a1c2c7221 */ /* 0x008fe20000000000 */
[----:B0-----:R-:W-:-:S04]  /*1420*/  LEA R40, P2, R20, UR8, 0x2 ;  /* 0x0000000814287c11 */ /* 0x001fc8000f8410ff */
[----:B------:R-:W-:Y:S02]  /*1430*/  LEA.HI.X R41, R20, UR9, R43, 0x2, P2 ;  /* 0x0000000914297c11 */ /* 0x000fe400090f142b */
[----:B------:R-:W-:Y:S01]  /*1440*/  IADD3 R25, P2, R25, R7, RZ ;  /* 0x0000000719197210 */ /* 0x000fe20007f5e0ff */
[----:B-----5:R-:W-:Y:S02]  /*1450*/  FADD R45, R28, R3 ;  /* 0x000000031c2d7221 */ /* 0x020fe40000000000 */
[----:B------:R0:W3:Y:S02]  /*1460*/  LDG.E.EL R20, desc[UR4][R40.64] ;  /* 0x0000000428147981 */ /* 0x0000e4000c2e1900 */
[----:B------:R-:W-:Y:S01]  /*1470*/  IMAD.X R28, R27, 0x1, R2, P2 ;  /* 0x000000011b1c7824 */ /* 0x000fe200010e0602 */
[----:B------:R-:W-:Y:S01]  /*1480*/  IADD3 R42, P2, R25, UR6, RZ ;  /* 0x00000006192a7c10 */ /* 0x000fe2000ff5e0ff */
[----:B------:R-:W-:Y:S01]  /*1490*/  @!P0 FMUL R45, R45, 0.10000000149011611938 ;  /* 0x3dcccccd2d2d8820 */ /* 0x000fe20000400000 */
[----:B------:R-:W-:Y:S01]  /*14a0*/  @!P1 FMUL R44, R44, 0.10000000149011611938 ;  /* 0x3dcccccd2c2c9820 */ /* 0x000fe20000400000 */
[----:B0-----:R-:W-:-:S02]  /*14b0*/  LEA R40, P3, R25, UR8, 0x2 ;  /* 0x0000000819287c11 */ /* 0x001fc4000f8610ff */
[----:B------:R-:W-:Y:S02]  /*14c0*/  IADD3.X R43, R28, UR7, RZ, P2, !PT ;  /* 0x000000071c2b7c10 */ /* 0x000fe400097fe4ff */
[----:B------:R-:W-:Y:S02]  /*14d0*/  LEA.HI.X R41, R25, UR9, R28, 0x2, P3 ;  /* 0x0000000919297c11 */ /* 0x000fe400098f141c */
[----:B------:R-:W-:Y:S01]  /*14e0*/  IADD3 R28, P0, R22, R4, RZ ;  /* 0x00000004161c7210 */ /* 0x000fe20007f1e0ff */
[----:B------:R-:W-:Y:S01]  /*14f0*/  FADD R25, -R44, R45 ;  /* 0x0000002d2c197221 */ /* 0x000fe20000000100 */
[----:B------:R-:W4:Y:S03]  /*1500*/  LDG.E.EL.U8 R27, desc[UR4][R42.64] ;  /* 0x000000042a1b7981 */ /* 0x000f26000c2e1100 */
[----:B------:R-:W-:Y:S01]  /*1510*/  IMAD.X R45, R23, 0x1, R24, P0 ;  /* 0x00000001172d7824 */ /* 0x000fe200000e0618 */
[----:B------:R0:W5:Y:S02]  /*1520*/  LDG.E.EL R3, desc[UR4][R40.64] ;  /* 0x0000000428037981 */ /* 0x000164000c2e1900 */
[----:B0-----:R-:W-:-:S04]  /*1530*/  IADD3 R40, P0, R28, UR6, RZ ;  /* 0x000000061c287c10 */ /* 0x001fc8000ff1e0ff */
[----:B------:R-:W-:-:S05]  /*1540*/  IADD3.X R41, R45, UR7, RZ, P0, !PT ;  /* 0x000000072d297c10 */ /* 0x000fca00087fe4ff */
[----:B------:R0:W4:Y:S02]  /*1550*/  LDG.E.EL.U8 R43, desc[UR4][R40.64] ;  /* 0x00000004282b7981 */ /* 0x000124000c2e1100 */
[----:B0-----:R-:W-:-:S04]  /*1560*/  LEA R40, P0, R28, UR8, 0x2 ;  /* 0x000000081c287c11 */ /* 0x001fc8000f8010ff */
[----:B------:R-:W-:-:S05]  /*1570*/  LEA.HI.X R41, R28, UR9, R45, 0x2, P0 ;  /* 0x000000091c297c11 */ /* 0x000fca00080f142d */
[----:B------:R0:W5:Y:S01]  /*1580*/  LDG.E.EL R28, desc[UR4][R40.64] ;  /* 0x00000004281c7981 */ /* 0x000162000c2e1900 */
[----:B------:R-:W-:-:S05]  /*1590*/  IADD3 R4, P0, R7, R4, RZ ;  /* 0x0000000407047210 */ /* 0x000fca0007f1e0ff */
[----:B------:R-:W-:Y:S01]  /*15a0*/  IMAD.X R45, R2, 0x1, R24, P0 ;  /* 0x00000001022d7824 */ /* 0x000fe200000e0618 */
[----:B0-----:R-:W-:-:S04]  /*15b0*/  IADD3 R40, P0, R4, UR6, RZ ;  /* 0x0000000604287c10 */ /* 0x001fc8000ff1e0ff */
[----:B------:R-:W-:-:S05]  /*15c0*/  IADD3.X R41, R45, UR7, RZ, P0, !PT ;  /* 0x000000072d297c10 */ /* 0x000fca00087fe4ff */
[----:B------:R0:W5:Y:S01]  /*15d0*/  LDG.E.EL.U8 R42, desc[UR4][R40.64] ;  /* 0x00000004282a7981 */ /* 0x000162000c2e1100 */
[----:B------:R-:W-:Y:S02]  /*15e0*/  IADD3 R24, P2, R7, R21, RZ ;  /* 0x0000001507187210 */ /* 0x000fe40007f5e0ff */
[----:B0-----:R-:W-:-:S04]  /*15f0*/  LEA R40, P0, R4, UR8, 0x2 ;  /* 0x0000000804287c11 */ /* 0x001fc8000f8010ff */
[----:B------:R-:W-:-:S05]  /*1600*/  LEA.HI.X R41, R4, UR9, R45, 0x2, P0 ;  /* 0x0000000904297c11 */ /* 0x000fca00080f142d */
[----:B------:R0:W5:Y:S01]  /*1610*/  LDG.E.EL R4, desc[UR4][R40.64] ;  /* 0x0000000428047981 */ /* 0x000162000c2e1900 */
[----:B------:R-:W-:Y:S01]  /*1620*/  FFMA R25, R11, R25, R44 ;  /* 0x000000190b197223 */ /* 0x000fe2000000002c */
[----:B--2---:R-:W-:Y:S01]  /*1630*/  ISETP.NE.AND P1, PT, R39, RZ, PT ;  /* 0x000000ff2700720c */ /* 0x004fe20003f25270 */
[----:B---3--:R-:W-:Y:S01]  /*1640*/  FADD R20, R29, R20 ;  /* 0x000000141d147221 */ /* 0x008fe20000000000 */
[----:B----4-:R-:W-:Y:S01]  /*1650*/  ISETP.NE.AND P0, PT, R43, RZ, PT ;  /* 0x000000ff2b00720c */ /* 0x010fe20003f05270 */
[----:B------:R-:W-:Y:S01]  /*1660*/  IMAD.X R43, R2, 0x1, R26, P2 ;  /* 0x00000001022b7824 */ /* 0x000fe200010e061a */
[----:B0-----:R-:W-:-:S04]  /*1670*/  IADD3 R40, P2, R24, UR6, RZ ;  /* 0x0000000618287c10 */ /* 0x001fc8000ff5e0ff */
        /* <DEDUP_REMOVED lines=8> */
[----:B------:R-:W-:Y:S02]  /*1700*/  IADD3.X R41, R26, UR7, RZ, P2, !PT ;  /* 0x000000071a297c10 */ /* 0x000fe400097fe4ff */
[----:B------:R-:W-:Y:S01]  /*1710*/  LEA R44, P2, R21, UR8, 0x2 ;  /* 0x00000008152c7c11 */ /* 0x000fe2000f8410ff */
[----:B------:R-:W-:Y:S01]  /*1720*/  @!P1 FMUL R20, R20, 0.10000000149011611938 ;  /* 0x3dcccccd14149820 */ /* 0x000fe20000400000 */
[----:B------:R-:W-:Y:S01]  /*1730*/  ISETP.NE.AND P5, PT, R27, RZ, PT ;  /* 0x000000ff1b00720c */ /* 0x000fe20003fa5270 */
[----:B------:R-:W4:Y:S01]  /*1740*/  LDG.E.EL.U8 R40, desc[UR4][R40.64] ;  /* 0x0000000428287981 */ /* 0x000f22000c2e1100 */
[----:B------:R-:W-:Y:S01]  /*1750*/  LEA.HI.X R45, R21, UR9, R26, 0x2, P2 ;  /* 0x00000009152d7c11 */ /* 0x000fe200090f141a */
[----:B-----5:R-:W-:-:S04]  /*1760*/  FADD R21, R29, R28 ;  /* 0x0000001c1d157221 */ /* 0x020fc80000000000 */
[----:B------:R-:W-:Y:S01]  /*1770*/  @!P0 FMUL R21, R21, 0.10000000149011611938 ;  /* 0x3dcccccd15158820 */ /* 0x000fe20000400000 */
[----:B------:R-:W-:Y:S01]  /*1780*/  IADD3 R28, P0, R30, R22, RZ ;  /* 0x000000161e1c7210 */ /* 0x000fe20007f1e0ff */
[----:B------:R-:W5:Y:S02]  /*1790*/  LDG.E.EL R26, desc[UR4][R44.64] ;  /* 0x000000042c1a7981 */ /* 0x000f64000c2e1900 */
[----:B------:R-:W-:Y:S02]  /*17a0*/  FADD R27, -R21, R20 ;  /* 0x00000014151b7221 */ /* 0x000fe40000000100 */
[----:B------:R-:W-:Y:S01]  /*17b0*/  IMAD.X R43, R35, 0x1, R23, P0 ;  /* 0x00000001232b7824 */ /* 0x000fe200000e0617 */
[----:B------:R-:W-:Y:S01]  /*17c0*/  IADD3 R20, P0, R28, UR6, RZ ;  /* 0x000000061c147c10 */ /* 0x000fe2000ff1e0ff */
[----:B------:R-:W-:-:S03]  /*17d0*/  FFMA R27, R8, R27, R21 ;  /* 0x0000001b081b7223 */ /* 0x000fc60000000015 */
[----:B------:R-:W-:-:S05]  /*17e0*/  IADD3.X R21, R43, UR7, RZ, P0, !PT ;  /* 0x000000072b157c10 */ /* 0x000fca00087fe4ff */
[----:B------:R0:W3:Y:S02]  /*17f0*/  LDG.E.EL.U8 R41, desc[UR4][R20.64] ;  /* 0x0000000414297981 */ /* 0x0000e4000c2e1100 */
[----:B0-----:R-:W-:-:S04]  /*1800*/  LEA R20, P0, R28, UR8, 0x2 ;  /* 0x000000081c147c11 */ /* 0x001fc8000f8010ff */
[----:B------:R-:W-:Y:S02]  /*1810*/  LEA.HI.X R21, R28, UR9, R43, 0x2, P0 ;  /* 0x000000091c157c11 */ /* 0x000fe400080f142b */
[----:B------:R-:W-:-:S03]  /*1820*/  IADD3 R43, P0, R30, R7, RZ ;  /* 0x000000071e2b7210 */ /* 0x000fc60007f1e0ff */
[----:B------:R0:W5:Y:S02]  /*1830*/  LDG.E.EL R28, desc[UR4][R20.64] ;  /* 0x00000004141c7981 */ /* 0x000164000c2e1900 */
[----:B------:R-:W-:Y:S01]  /*1840*/  IMAD.X R44, R35, 0x1, R2, P0 ;  /* 0x00000001232c7824 */ /* 0x000fe200000e0602 */
[----:B0-----:R-:W-:-:S04]  /*1850*/  IADD3 R20, P0, R43, UR6, RZ ;  /* 0x000000062b147c10 */ /* 0x001fc8000ff1e0ff */
[----:B------:R-:W-:-:S05]  /*1860*/  IADD3.X R21, R44, UR7, RZ, P0, !PT ;  /* 0x000000072c157c10 */ /* 0x000fca00087fe4ff */
[----:B------:R0:W5:Y:S01]  /*1870*/  LDG.E.EL.U8 R30, desc[UR4][R20.64] ;  /* 0x00000004141e7981 */ /* 0x000162000c2e1100 */
[----:B------:R-:W-:Y:S02]  /*1880*/  ISETP.NE.AND P1, PT, R42, RZ, PT ;  /* 0x000000ff2a00720c */ /* 0x000fe40003f25270 */
[----:B0-----:R-:W-:-:S04]  /*1890*/  LEA R20, P0, R43, UR8, 0x2 ;  /* 0x000000082b147c11 */ /* 0x001fc8000f8010ff */
[----:B------:R-:W-:Y:S02]  /*18a0*/  LEA.HI.X R21, R43, UR9, R44, 0x2, P0 ;  /* 0x000000092b157c11 */ /* 0x000fe400080f142c */
[----:B------:R-:W-:-:S03]  /*18b0*/  IADD3 R42, P0, R7, R12, RZ ;  /* 0x0000000c072a7210 */ /* 0x000fc60007f1e0ff */
[----:B------:R0:W5:Y:S02]  /*18c0*/  LDG.E.EL R35, desc[UR4][R20.64] ;  /* 0x0000000414237981 */ /* 0x000164000c2e1900 */
[----:B------:R-:W-:Y:S01]  /*18d0*/  IMAD.X R43, R2, 0x1, R37, P0 ;  /* 0x00000001022b7824 */ /* 0x000fe200000e0625 */
[----:B0-----:R-:W-:-:S04]  /*18e0*/  IADD3 R20, P0, R42, UR6, RZ ;  /* 0x000000062a147c10 */ /* 0x001fc8000ff1e0ff */
[----:B------:R-:W-:-:S05]  /*18f0*/  IADD3.X R21, R43, UR7, RZ, P0, !PT ;  /* 0x000000072b157c10 */ /* 0x000fca00087fe4ff */
[----:B------:R0:W5:Y:S02]  /*1900*/  LDG.E.EL.U8 R44, desc[UR4][R20.64] ;  /* 0x00000004142c7981 */ /* 0x000164000c2e1100 */
[----:B0-----:R-:W-:-:S04]  /*1910*/  LEA R20, P0, R42, UR8, 0x2 ;  /* 0x000000082a147c11 */ /* 0x001fc8000f8010ff */
[----:B------:R-:W-:Y:S01]  /*1920*/  LEA.HI.X R21, R42, UR9, R43, 0x2, P0 ;  /* 0x000000092a157c11 */ /* 0x000fe200080f142b */
[----:B------:R-:W-:-:S04]  /*1930*/  FADD R34, -R47, R34 ;  /* 0x000000222f227221 */ /* 0x000fc80000000100 */
[----:B------:R-:W-:Y:S01]  /*1940*/  FFMA R34, R8, R34, R47 ;  /* 0x0000002208227223 */ /* 0x000fe2000000002f */
[----:B--2---:R-:W-:Y:S02]  /*1950*/  ISETP.NE.AND P4, PT, R39, RZ, PT ;  /* 0x000000ff2700720c */ /* 0x004fe40003f85270 */
[----:B------:R-:W-:Y:S02]  /*1960*/  P2R R39, PR, RZ, 0x2 ;  /* 0x00000002ff277803 */ /* 0x000fe40000000000 */
[----:B------:R-:W-:-:S05]  /*1970*/  IADD3 R12, P1, R22, R12, RZ ;  /* 0x0000000c160c7210 */ /* 0x000fca0007f3e0ff */
[----:B------:R-:W-:Y:S01]  /*1980*/  IMAD.X R37, R23, 0x1, R37, P1 ;  /* 0x0000000117257824 */ /* 0x000fe200008e0625 */
[----:B----4-:R-:W-:Y:S02]  /*1990*/  ISETP.NE.AND P3, PT, R40, RZ, PT ;  /* 0x000000ff2800720c */ /* 0x010fe40003f65270 */
[----:B------:R-:W-:Y:S02]  /*19a0*/  IADD3 R40, P0, R12, UR6, RZ ;  /* 0x000000060c287c10 */ /* 0x000fe4000ff1e0ff */
[----:B---3--:R-:W-:Y:S02]  /*19b0*/  ISETP.NE.AND P2, PT, R41, RZ, PT ;  /* 0x000000ff2900720c */ /* 0x008fe40003f45270 */
[----:B------:R-:W-:Y:S02]  /*19c0*/  IADD3.X R41, R37, UR7, RZ, P0, !PT ;  /* 0x0000000725297c10 */ /* 0x000fe400087fe4ff */
[----:B------:R-:W-:-:S04]  /*19d0*/  LEA R42, P0, R12, UR8, 0x2 ;  /* 0x000000080c2a7c11 */ /* 0x000fc8000f8010ff */
[----:B------:R-:W-:Y:S02]  /*19e0*/  LEA.HI.X R43, R12, UR9, R37, 0x2, P0 ;  /* 0x000000090c2b7c11 */ /* 0x000fe400080f1425 */
[----:B-----5:R-:W-:Y:S02]  /*19f0*/  ISETP.NE.AND P1, PT, R30, RZ, PT ;  /* 0x000000ff1e00720c */ /* 0x020fe40003f25270 */
[----:B------:R-:W-:-:S05]  /*1a00*/  IADD3 R30, P0, R16, R22, RZ ;  /* 0x00000016101e7210 */ /* 0x000fca0007f1e0ff */
[----:B------:R-:W-:Y:S01]  /*1a10*/  IMAD.X R12, R17, 0x1, R23, P0 ;  /* 0x00000001110c7824 */ /* 0x000fe200000e0617 */
        /* <DEDUP_REMOVED lines=8> */
[----:B------:R-:W-:Y:S02]  /*1aa0*/  IADD3 R7, P0, R18, R7, RZ ;  /* 0x0000000712077210 */ /* 0x000fe40007f1e0ff */
[----:B------:R-:W-:-:S03]  /*1ab0*/  LEA R18, P6, R30, UR8, 0x2 ;  /* 0x000000081e127c11 */ /* 0x000fc6000f8c10ff */
[----:B------:R-:W-:Y:S01]  /*1ac0*/  IMAD.X R2, R19, 0x1, R2, P0 ;  /* 0x0000000113027824 */ /* 0x000fe200000e0602 */
[----:B------:R-:W-:Y:S02]  /*1ad0*/  ISETP.NE.AND P0, PT, R44, RZ, PT ;  /* 0x000000ff2c00720c */ /* 0x000fe40003f05270 */
[----:B------:R0:W2:Y:S01]  /*1ae0*/  LDG.E.EL R44, desc[UR4][R20.64] ;  /* 0x00000004142c7981 */ /* 0x0000a2000c2e1900 */
[----:B------:R-:W-:Y:S02]  /*1af0*/  LEA.HI.X R19, R30, UR9, R12, 0x2, P6 ;  /* 0x000000091e137c11 */ /* 0x000fe4000b0f140c */
[----:B0-----:R-:W-:Y:S02]  /*1b00*/  IADD3 R20, P6, R30, UR6, RZ ;  /* 0x000000061e147c10 */ /* 0x001fe4000ffde0ff */
[----:B------:R-:W3:Y:S02]  /*1b10*/  LDG.E.EL R30, desc[UR4][R42.64] ;  /* 0x000000042a1e7981 */ /* 0x000ee4000c2e1900 */
[----:B------:R-:W-:-:S02]  /*1b20*/  IADD3.X R21, R12, UR7, RZ, P6, !PT ;  /* 0x000000070c157c10 */ /* 0x000fc4000b7fe4ff */
[----:B------:R0:W4:Y:S04]  /*1b30*/  LDG.E.EL.U8 R12, desc[UR4][R40.64] ;  /* 0x00000004280c7981 */ /* 0x000128000c2e1100 */
[----:B------:R-:W5:Y:S01]  /*1b40*/  LDG.E.EL.U8 R20, desc[UR4][R20.64] ;  /* 0x0000000414147981 */ /* 0x000f62000c2e1100 */
[----:B0-----:R-:W-:-:S04]  /*1b50*/  LEA R40, P6, R16, UR8, 0x2 ;  /* 0x0000000810287c11 */ /* 0x001fc8000f8c10ff */
[----:B------:R-:W-:Y:S02]  /*1b60*/  LEA.HI.X R41, R16, UR9, R37, 0x2, P6 ;  /* 0x0000000910297c11 */ /* 0x000fe4000b0f1425 */
[----:B------:R-:W-:Y:S02]  /*1b70*/  IADD3 R42, P6, R16, UR6, RZ ;  /* 0x00000006102a7c10 */ /* 0x000fe4000ffde0ff */
[----:B------:R0:W3:Y:S02]  /*1b80*/  LDG.E.EL R16, desc[UR4][R18.64] ;  /* 0x0000000412107981 */ /* 0x0000e4000c2e1900 */
[----:B------:R-:W-:-:S05]  /*1b90*/  IADD3.X R43, R37, UR7, RZ, P6, !PT ;  /* 0x00000007252b7c10 */ /* 0x000fca000b7fe4ff */
[----:B------:R-:W3:Y:S01]  /*1ba0*/  LDG.E.EL.U8 R42, desc[UR4][R42.64] ;  /* 0x000000042a2a7981 */ /* 0x000ee2000c2e1100 */
[----:B0-----:R-:W-:-:S04]  /*1bb0*/  LEA R18, P6, R14, UR8, 0x2 ;  /* 0x000000080e127c11 */ /* 0x001fc8000f8c10ff */
[----:B------:R-:W-:Y:S02]  /*1bc0*/  LEA.HI.X R19, R14, UR9, R38, 0x2, P6 ;  /* 0x000000090e137c11 */ /* 0x000fe4000b0f1426 */
[----:B------:R-:W-:Y:S02]  /*1bd0*/  IADD3 R46, P6, R14, UR6, RZ ;  /* 0x000000060e2e7c10 */ /* 0x000fe4000ffde0ff */
[----:B------:R0:W3:Y:S02]  /*1be0*/  LDG.E.EL R14, desc[UR4][R40.64] ;  /* 0x00000004280e7981 */ /* 0x0000e4000c2e1900 */
[----:B------:R-:W-:Y:S02]  /*1bf0*/  IADD3.X R47, R38, UR7, RZ, P6, !PT ;  /* 0x00000007262f7c10 */ /* 0x000fe4000b7fe4ff */
[----:B------:R1:W3:Y:S04]  /*1c00*/  LDG.E.EL R21, desc[UR4][R18.64] ;  /* 0x0000000412157981 */ /* 0x0002e8000c2e1900 */
[----:B------:R-:W3:Y:S01]  /*1c10*/  LDG.E.EL.U8 R46, desc[UR4][R46.64] ;  /* 0x000000042e2e7981 */ /* 0x000ee2000c2e1100 */
[----:B0-----:R-:W-:-:S04]  /*1c20*/  LEA R40, P6, R22, UR8, 0x2 ;  /* 0x0000000816287c11 */ /* 0x001fc8000f8c10ff */
[----:B------:R-:W-:Y:S02]  /*1c30*/  LEA.HI.X R41, R22, UR9, R23, 0x2, P6 ;  /* 0x0000000916297c11 */ /* 0x000fe4000b0f1417 */
[----:B------:R-:W-:-:S03]  /*1c40*/  IADD3 R22, P6, R22, UR6, RZ ;  /* 0x0000000616167c10 */ /* 0x000fc6000ffde0ff */
[----:B------:R-:W3:Y:S01]  /*1c50*/  LDG.E.EL R40, desc[UR4][R40.64] ;  /* 0x0000000428287981 */ /* 0x000ee2000c2e1900 */
[----:B------:R-:W-:Y:S02]  /*1c60*/  IADD3.X R23, R23, UR7, RZ, P6, !PT ;  /* 0x0000000717177c10 */ /* 0x000fe4000b7fe4ff */
[----:B------:R-:W-:-:S04]  /*1c70*/  IADD3 R48, P6, R45, UR6, RZ ;  /* 0x000000062d307c10 */ /* 0x000fc8000ffde0ff */
[----:B------:R-:W-:Y:S02]  /*1c80*/  IADD3.X R49, R17, UR7, RZ, P6, !PT ;  /* 0x0000000711317c10 */ /* 0x000fe4000b7fe4ff */
[----:B-1----:R-:W-:-:S03]  /*1c90*/  LEA R18, P6, R45, UR8, 0x2 ;  /* 0x000000082d127c11 */ /* 0x002fc6000f8c10ff */
[----:B------:R-:W3:Y:S01]  /*1ca0*/  LDG.E.EL.U8 R48, desc[UR4][R48.64] ;  /* 0x0000000430307981 */ /* 0x000ee2000c2e1100 */
[----:B------:R-:W-:Y:S02]  /*1cb0*/  LEA.HI.X R19, R45, UR9, R17, 0x2, P6 ;  /* 0x000000092d137c11 */ /* 0x000fe4000b0f1411 */
[----:B------:R-:W-:Y:S01]  /*1cc0*/  IADD3 R50, P6, R7, UR6, RZ ;  /* 0x0000000607327c10 */ /* 0x000fe2000ffde0ff */
[----:B------:R0:W3:Y:S03]  /*1cd0*/  LDG.E.EL.U8 R17, desc[UR4][R22.64] ;  /* 0x0000000416117981 */ /* 0x0000e6000c2e1100 */
[----:B------:R-:W-:Y:S01]  /*1ce0*/  IADD3.X R51, R2, UR7, RZ, P6, !PT ;  /* 0x0000000702337c10 */ /* 0x000fe2000b7fe4ff */
[----:B------:R2:W3:Y:S04]  /*1cf0*/  LDG.E.EL R18, desc[UR4][R18.64] ;  /* 0x0000000412127981 */ /* 0x0004e8000c2e1900 */
[----:B------:R-:W3:Y:S01]  /*1d00*/  LDG.E.EL.U8 R50, desc[UR4][R50.64] ;  /* 0x0000000432327981 */ /* 0x000ee2000c2e1100 */
[----:B0-----:R-:W-:-:S04]  /*1d10*/  LEA R22, P6, R7, UR8, 0x2 ;  /* 0x0000000807167c11 */ /* 0x001fc8000f8c10ff */
[----:B------:R-:W-:-:S05]  /*1d20*/  LEA.HI.X R23, R7, UR9, R2, 0x2, P6 ;  /* 0x0000000907177c11 */ /* 0x000fca000b0f1402 */
[----:B------:R-:W3:Y:S01]  /*1d30*/  LDG.E.EL R38, desc[UR4][R22.64] ;  /* 0x0000000416267981 */ /* 0x000ee2000c2e1900 */
[----:B------:R-:W-:Y:S01]  /*1d40*/  ISETP.NE.AND P6, PT, R39, RZ, PT ;  /* 0x000000ff2700720c */ /* 0x000fe20003fc5270 */
[C---:B------:R-:W-:Y:S01]  /*1d50*/  FADD R2, R29.reuse, R3 ;  /* 0x000000031d027221 */ /* 0x040fe20000000000 */
[C---:B------:R-:W-:Y:S01]  /*1d60*/  FADD R3, R29.reuse, R4 ;  /* 0x000000041d037221 */ /* 0x040fe20000000000 */
[C---:B------:R-:W-:Y:S02]  /*1d70*/  FADD R24, R29.reuse, R24 ;  /* 0x000000181d187221 */ /* 0x040fe40000000000 */
[----:B------:R-:W-:Y:S01]  /*1d80*/  @!P5 FMUL R2, R2, 0.10000000149011611938 ;  /* 0x3dcccccd0202d820 */ /* 0x000fe20000400000 */
[C---:B------:R-:W-:Y:S01]  /*1d90*/  FADD R26, R29.reuse, R26 ;  /* 0x0000001a1d1a7221 */ /* 0x040fe20000000000 */
[C---:B------:R-:W-:Y:S01]  /*1da0*/  FADD R7, R29.reuse, R28 ;  /* 0x0000001c1d077221 */ /* 0x040fe20000000000 */
[----:B------:R-:W-:-:S05]  /*1db0*/  FADD R35, R29, R35 ;  /* 0x000000231d237221 */ /* 0x000fca0000000000 */
[----:B------:R-:W-:Y:S01]  /*1dc0*/  @!P6 FMUL R3, R3, 0.10000000149011611938 ;  /* 0x3dcccccd0303e820 */ /* 0x000fe20000400000 */
[----:B------:R-:W-:Y:S01]  /*1dd0*/  @!P4 FMUL R24, R24, 0.10000000149011611938 ;  /* 0x3dcccccd1818c820 */ /* 0x000fe20000400000 */
[----:B------:R-:W-:Y:S02]  /*1de0*/  @!P3 FMUL R26, R26, 0.10000000149011611938 ;  /* 0x3dcccccd1a1ab820 */ /* 0x000fe40000400000 */
[----:B------:R-:W-:Y:S01]  /*1df0*/  FADD R2, -R3, R2 ;  /* 0x0000000203027221 */ /* 0x000fe20000000100 */
[----:B------:R-:W-:Y:S01]  /*1e00*/  @!P2 FMUL R7, R7, 0.10000000149011611938 ;  /* 0x3dcccccd0707a820 */ /* 0x000fe20000400000 */
[----:B------:R-:W-:Y:S02]  /*1e10*/  @!P1 FMUL R35, R35, 0.10000000149011611938 ;  /* 0x3dcccccd23239820 */ /* 0x000fe40000400000 */
[----:B------:R-:W-:Y:S01]  /*1e20*/  FFMA R8, R8, R2, R3 ;  /* 0x0000000208087223 */ /* 0x000fe20000000003 */
[----:B------:R-:W-:Y:S01]  /*1e30*/  FADD R7, -R26, R7 ;  /* 0x000000071a077221 */ /* 0x000fe20000000100 */
[----:B------:R-:W-:Y:S01]  /*1e40*/  FADD R35, -R24, R35 ;  /* 0x0000002318237221 */ /* 0x000fe20000000100 */
[----:B------:R-:W0:Y:S02]  /*1e50*/  LDC.64 R2, c[0x0][0x210] ;  /* 0x00008400ff027b82 */ /* 0x000e240000000a00 */
[C---:B------:R-:W-:Y:S01]  /*1e60*/  FFMA R7, R9.reuse, R7, R26 ;  /* 0x0000000709077223 */ /* 0x040fe2000000001a */
[----:B------:R-:W-:Y:S01]  /*1e70*/  FFMA R24, R9, R35, R24 ;  /* 0x0000002309187223 */ /* 0x000fe20000000018 */
[----:B------:R-:W-:Y:S01]  /*1e80*/  FADD R6, -R15, R6 ;  /* 0x000000060f067221 */ /* 0x000fe20000000100 */
[----:B------:R-:W-:Y:S01]  /*1e90*/  FADD R36, -R13, R36 ;  /* 0x000000240d247221 */ /* 0x000fe20000000100 */
[----:B------:R-:W-:Y:S01]  /*1ea0*/  FADD R25, -R0, R25 ;  /* 0x0000001900197221 */ /* 0x000fe20000000100 */
[----:B------:R-:W-:Y:S01]  /*1eb0*/  FADD R24, -R7, R24 ;  /* 0x0000001807187221 */ /* 0x000fe20000000100 */
[----:B------:R-:W-:Y:S01]  /*1ec0*/  FADD R8, -R27, R8 ;  /* 0x000000081b087221 */ /* 0x000fe20000000100 */
[----:B------:R-:W-:Y:S01]  /*1ed0*/  FFMA R13, R33, R36, R13 ;  /* 0x00000024210d7223 */ /* 0x000fe2000000000d */
[----:B0-----:R-:W-:-:S04]  /*1ee0*/  IMAD.WIDE R2, R5, 0x4, R2 ;  /* 0x0000000405027825 */ /* 0x001fc800078e0202 */
[----:B------:R-:W-:Y:S01]  /*1ef0*/  FFMA R5, R32, R24, R7 ;  /* 0x0000001820057223 */ /* 0x000fe20000000007 */
[----:B--2---:R-:W-:-:S04]  /*1f00*/  FADD R19, R29, R44 ;  /* 0x0000002c1d137221 */ /* 0x004fc80000000000 */
[----:B------:R-:W-:Y:S01]  /*1f10*/  @!P0 FMUL R19, R19, 0.10000000149011611938 ;  /* 0x3dcccccd13138820 */ /* 0x000fe20000400000 */
[----:B----4-:R-:W-:Y:S02]  /*1f20*/  ISETP.NE.AND P6, PT, R12, RZ, PT ;  /* 0x000000ff0c00720c */ /* 0x010fe40003fc5270 */
[----:B-----5:R-:W-:Y:S01]  /*1f30*/  ISETP.NE.AND P5, PT, R20, RZ, PT ;  /* 0x000000ff1400720c */ /* 0x020fe20003fa5270 */
[----:B---3--:R-:W-:-:S10]  /*1f40*/  FADD R9, R29, R30 ;  /* 0x0000001e1d097221 */ /* 0x008fd40000000000 */
[----:B------:R-:W-:Y:S01]  /*1f50*/  @!P6 FMUL R9, R9, 0.10000000149011611938 ;  /* 0x3dcccccd0909e820 */ /* 0x000fe20000400000 */
[----:B------:R-:W-:Y:S01]  /*1f60*/  ISETP.NE.AND P4, PT, R42, RZ, PT ;  /* 0x000000ff2a00720c */ /* 0x000fe20003f85270 */
[----:B------:R-:W-:-:S04]  /*1f70*/  FADD R16, R29, R16 ;  /* 0x000000101d107221 */ /* 0x000fc80000000000 */
[----:B------:R-:W-:Y:S01]  /*1f80*/  @!P5 FMUL R16, R16, 0.10000000149011611938 ;  /* 0x3dcccccd1010d820 */ /* 0x000fe20000400000 */
[C---:B------:R-:W-:Y:S01]  /*1f90*/  FADD R14, R29.reuse, R14 ;  /* 0x0000000e1d0e7221 */ /* 0x040fe20000000000 */
[----:B------:R-:W-:Y:S01]  /*1fa0*/  ISETP.NE.AND P3, PT, R46, RZ, PT ;  /* 0x000000ff2e00720c */ /* 0x000fe20003f65270 */
[----:B------:R-:W-:-:S05]  /*1fb0*/  FADD R4, R29, R21 ;  /* 0x000000151d047221 */ /* 0x000fca0000000000 */
[----:B------:R-:W-:Y:S01]  /*1fc0*/  @!P4 FMUL R14, R14, 0.10000000149011611938 ;  /* 0x3dcccccd0e0ec820 */ /* 0x000fe20000400000 */
[----:B------:R-:W-:-:S03]  /*1fd0*/  FADD R16, -R9, R16 ;  /* 0x0000001009107221 */ /* 0x000fc60000000100 */
[----:B------:R-:W-:Y:S01]  /*1fe0*/  FADD R14, -R19, R14 ;  /* 0x0000000e130e7221 */ /* 0x000fe20000000100 */
[----:B------:R-:W-:Y:S02]  /*1ff0*/  ISETP.NE.AND P1, PT, R48, RZ, PT ;  /* 0x000000ff3000720c */ /* 0x000fe40003f25270 */
[----:B------:R-:W-:Y:S02]  /*2000*/  ISETP.NE.AND P2, PT, R17, RZ, PT ;  /* 0x000000ff1100720c */ /* 0x000fe40003f45270 */
[----:B------:R-:W-:Y:S01]  /*2010*/  ISETP.NE.AND P0, PT, R50, RZ, PT ;  /* 0x000000ff3200720c */ /* 0x000fe20003f05270 */
[C---:B------:R-:W-:Y:S01]  /*2020*/  FADD R17, R29.reuse, R40 ;  /* 0x000000281d117221 */ /* 0x040fe20000000000 */
[----:B------:R-:W-:Y:S01]  /*2030*/  FADD R18, R29, R18 ;  /* 0x000000121d127221 */ /* 0x000fe20000000000 */
[----:B------:R-:W-:-:S08]  /*2040*/  @!P3 FMUL R4, R4, 0.10000000149011611938 ;  /* 0x3dcccccd0404b820 */ /* 0x000fd00000400000 */
[----:B------:R-:W-:Y:S01]  /*2050*/  @!P2 FMUL R17, R17, 0.10000000149011611938 ;  /* 0x3dcccccd1111a820 */ /* 0x000fe20000400000 */
[----:B------:R-:W-:Y:S01]  /*2060*/  @!P1 FMUL R18, R18, 0.10000000149011611938 ;  /* 0x3dcccccd12129820 */ /* 0x000fe20000400000 */
[----:B------:R-:W-:-:S04]  /*2070*/  FADD R29, R29, R38 ;  /* 0x000000261d1d7221 */ /* 0x000fc80000000000 */
[----:B------:R-:W-:Y:S01]  /*2080*/  @!P0 FMUL R29, R29, 0.10000000149011611938 ;  /* 0x3dcccccd1d1d8820 */ /* 0x000fe20000400000 */
[----:B------:R-:W-:-:S03]  /*2090*/  FADD R17, -R4, R17 ;  /* 0x0000001104117221 */ /* 0x000fc60000000100 */
[----:B------:R-:W-:Y:S01]  /*20a0*/  FADD R29, -R18, R29 ;  /* 0x0000001d121d7221 */ /* 0x000fe20000000100 */
[C---:B------:R-:W-:Y:S01]  /*20b0*/  FFMA R9, R10.reuse, R16, R9 ;  /* 0x000000100a097223 */ /* 0x040fe20000000009 */
[----:B------:R-:W-:Y:S01]  /*20c0*/  FFMA R10, R10, R14, R19 ;  /* 0x0000000e0a0a7223 */ /* 0x000fe20000000013 */
[C---:B------:R-:W-:Y:S01]  /*20d0*/  FFMA R17, R11.reuse, R17, R4 ;  /* 0x000000110b117223 */ /* 0x040fe20000000004 */
[----:B------:R-:W-:Y:S01]  /*20e0*/  FFMA R18, R11, R29, R18 ;  /* 0x0000001d0b127223 */ /* 0x000fe20000000012 */
[----:B------:R-:W-:Y:S01]  /*20f0*/  FADD R12, -R34, R31 ;  /* 0x0000001f220c7221 */ /* 0x000fe20000000100 */
[----:B------:R-:W-:Y:S02]  /*2100*/  FADD R10, -R9, R10 ;  /* 0x0000000a090a7221 */ /* 0x000fe40000000100 */
[----:B------:R-:W-:Y:S01]  /*2110*/  FADD R18, -R17, R18 ;  /* 0x0000001211127221 */ /* 0x000fe20000000100 */
[C---:B------:R-:W-:Y:S01]  /*2120*/  FFMA R14, R33.reuse, R6, R15 ;  /* 0x00000006210e7223 */ /* 0x040fe2000000000f */
[C---:B------:R-:W-:Y:S01]  /*2130*/  FFMA R12, R33.reuse, R12, R34 ;  /* 0x0000000c210c7223 */ /* 0x040fe20000000022 */
[----:B------:R-:W-:Y:S01]  /*2140*/  FFMA R15, R33, R25, R0 ;  /* 0x00000019210f7223 */ /* 0x000fe20000000000 */
[C---:B------:R-:W-:Y:S01]  /*2150*/  FFMA R4, R32.reuse, R8, R27 ;  /* 0x0000000820047223 */ /* 0x040fe2000000001b */
[C---:B------:R-:W-:Y:S01]  /*2160*/  FFMA R6, R32.reuse, R10, R9 ;  /* 0x0000000a20067223 */ /* 0x040fe20000000009 */
[----:B------:R-:W-:-:S02]  /*2170*/  FFMA R7, R32, R18, R17 ;  /* 0x0000001220077223 */ /* 0x000fc40000000011 */
[----:B------:R-:W-:Y:S04]  /*2180*/  STG.E.128 desc[UR4][R2.64], R12 ;  /* 0x0000000c02007986 */ /* 0x000fe8000c101d04 */
[----:B------:R-:W-:Y:S01]  /*2190*/  STG.E.128 desc[UR4][R2.64+0x800], R4 ;  /* 0x0008000402007986 */ /* 0x000fe2000c101d04 */
[----:B------:R-:W-:Y:S05]  /*21a0*/  EXIT ;  /* 0x000000000000794d */ /* 0x000fea0003800000 */
.L_x_0:
[----:B------:R-:W-:-:S00]  /*21b0*/  BRA `(.L_x_0) ;  /* 0xfffffffc00fc7947 */ /* 0x000fc0000383ffff */
[----:B------:R-:W-:-:S00]  /*21c0*/  NOP ;  /* 0x0000000000007918 */ /* 0x000fc00000000000 */
        /* <DEDUP_REMOVED lines=11> */
.L_x_1:


//--------------------- .nv.constant0.triton_poi_fused__unsafe_index_add_convolution_leaky_relu_mul_sub_27 --------------------------
	.section	.nv.constant0.triton_poi_fused__unsafe_index_add_convolution_leaky_relu_mul_sub_27,"a",@progbits
	.sectionflags	@""
	.align	4
.nv.constant0.triton_poi_fused__unsafe_index_add_convolution_leaky_relu_mul_sub_27:
	.zero		612
